//
// Generated by NVIDIA NVVM Compiler
//
// Compiler Build ID: CL-36424714
// Cuda compilation tools, release 13.0, V13.0.88
// Based on NVVM 20.0.0
//

.version 9.0
.target sm_100
.address_size 64

	// .globl	_Z18apply_dirichlet_3dPfPKhPKf10Uniforms3D

.visible .entry _Z18apply_dirichlet_3dPfPKhPKf10Uniforms3D(
	.param .u64 .ptr .align 1 _Z18apply_dirichlet_3dPfPKhPKf10Uniforms3D_param_0,
	.param .u64 .ptr .align 1 _Z18apply_dirichlet_3dPfPKhPKf10Uniforms3D_param_1,
	.param .u64 .ptr .align 1 _Z18apply_dirichlet_3dPfPKhPKf10Uniforms3D_param_2,
	.param .align 4 .b8 _Z18apply_dirichlet_3dPfPKhPKf10Uniforms3D_param_3[32]
)
{
	.reg .pred 	%p<7>;
	.reg .b16 	%rs<2>;
	.reg .b32 	%r<22>;
	.reg .b32 	%f<2>;
	.reg .b64 	%rd<12>;

	ld.param.u64 	%rd1, [_Z18apply_dirichlet_3dPfPKhPKf10Uniforms3D_param_0];
	ld.param.u32 	%r1, [_Z18apply_dirichlet_3dPfPKhPKf10Uniforms3D_param_3];
	ld.param.u64 	%rd2, [_Z18apply_dirichlet_3dPfPKhPKf10Uniforms3D_param_1];
	ld.param.u64 	%rd3, [_Z18apply_dirichlet_3dPfPKhPKf10Uniforms3D_param_2];
	ld.param.u32 	%r7, [_Z18apply_dirichlet_3dPfPKhPKf10Uniforms3D_param_3+8];
	ld.param.u32 	%r9, [_Z18apply_dirichlet_3dPfPKhPKf10Uniforms3D_param_3+4];
	mov.u32 	%r10, %ctaid.x;
	mov.u32 	%r11, %ntid.x;
	mov.u32 	%r12, %tid.x;
	mad.lo.s32 	%r3, %r10, %r11, %r12;
	mov.u32 	%r13, %ctaid.y;
	mov.u32 	%r14, %ntid.y;
	mov.u32 	%r15, %tid.y;
	mad.lo.s32 	%r16, %r13, %r14, %r15;
	mov.u32 	%r17, %ctaid.z;
	mov.u32 	%r18, %ntid.z;
	mov.u32 	%r19, %tid.z;
	mad.lo.s32 	%r20, %r17, %r18, %r19;
	setp.ge.u32 	%p1, %r3, %r1;
	setp.ge.u32 	%p2, %r16, %r9;
	or.pred  	%p3, %p1, %p2;
	setp.ge.u32 	%p4, %r20, %r7;
	or.pred  	%p5, %p3, %p4;
	@%p5 bra 	$L__BB0_3;
	cvta.to.global.u64 	%rd4, %rd2;
	mad.lo.s32 	%r21, %r9, %r20, %r16;
	mad.lo.s32 	%r6, %r21, %r1, %r3;
	cvt.u64.u32 	%rd5, %r6;
	add.s64 	%rd6, %rd4, %rd5;
	ld.global.u8 	%rs1, [%rd6];
	setp.eq.s16 	%p6, %rs1, 0;
	@%p6 bra 	$L__BB0_3;
	cvta.to.global.u64 	%rd7, %rd3;
	mul.wide.u32 	%rd8, %r6, 4;
	add.s64 	%rd9, %rd7, %rd8;
	ld.global.f32 	%f1, [%rd9];
	cvta.to.global.u64 	%rd10, %rd1;
	add.s64 	%rd11, %rd10, %rd8;
	st.global.f32 	[%rd11], %f1;
$L__BB0_3:
	ret;

}
	// .globl	_Z14jacobi_step_3dPKfPfPKhS0_10Uniforms3D
.visible .entry _Z14jacobi_step_3dPKfPfPKhS0_10Uniforms3D(
	.param .u64 .ptr .align 1 _Z14jacobi_step_3dPKfPfPKhS0_10Uniforms3D_param_0,
	.param .u64 .ptr .align 1 _Z14jacobi_step_3dPKfPfPKhS0_10Uniforms3D_param_1,
	.param .u64 .ptr .align 1 _Z14jacobi_step_3dPKfPfPKhS0_10Uniforms3D_param_2,
	.param .u64 .ptr .align 1 _Z14jacobi_step_3dPKfPfPKhS0_10Uniforms3D_param_3,
	.param .align 4 .b8 _Z14jacobi_step_3dPKfPfPKhS0_10Uniforms3D_param_4[32]
)
{
	.reg .pred 	%p<18>;
	.reg .b16 	%rs<2>;
	.reg .b32 	%r<32>;
	.reg .b32 	%f<26>;
	.reg .b64 	%rd<32>;

	ld.param.f32 	%f1, [_Z14jacobi_step_3dPKfPfPKhS0_10Uniforms3D_param_4+12];
	ld.param.f32 	%f2, [_Z14jacobi_step_3dPKfPfPKhS0_10Uniforms3D_param_4+16];
	ld.param.f32 	%f3, [_Z14jacobi_step_3dPKfPfPKhS0_10Uniforms3D_param_4+20];
	ld.param.f32 	%f4, [_Z14jacobi_step_3dPKfPfPKhS0_10Uniforms3D_param_4+24];
	ld.param.f32 	%f5, [_Z14jacobi_step_3dPKfPfPKhS0_10Uniforms3D_param_4+28];
	ld.param.u32 	%r1, [_Z14jacobi_step_3dPKfPfPKhS0_10Uniforms3D_param_4];
	ld.param.u64 	%rd5, [_Z14jacobi_step_3dPKfPfPKhS0_10Uniforms3D_param_0];
	ld.param.u64 	%rd6, [_Z14jacobi_step_3dPKfPfPKhS0_10Uniforms3D_param_1];
	ld.param.u64 	%rd3, [_Z14jacobi_step_3dPKfPfPKhS0_10Uniforms3D_param_2];
	ld.param.u64 	%rd4, [_Z14jacobi_step_3dPKfPfPKhS0_10Uniforms3D_param_3];
	ld.param.u32 	%r8, [_Z14jacobi_step_3dPKfPfPKhS0_10Uniforms3D_param_4+8];
	ld.param.u32 	%r9, [_Z14jacobi_step_3dPKfPfPKhS0_10Uniforms3D_param_4+4];
	cvta.to.global.u64 	%rd1, %rd5;
	cvta.to.global.u64 	%rd2, %rd6;
	mov.u32 	%r10, %ctaid.x;
	mov.u32 	%r11, %ntid.x;
	mov.u32 	%r12, %tid.x;
	mad.lo.s32 	%r4, %r10, %r11, %r12;
	mov.u32 	%r13, %ctaid.y;
	mov.u32 	%r14, %ntid.y;
	mov.u32 	%r15, %tid.y;
	mad.lo.s32 	%r16, %r13, %r14, %r15;
	mov.u32 	%r17, %ctaid.z;
	mov.u32 	%r18, %ntid.z;
	mov.u32 	%r19, %tid.z;
	mad.lo.s32 	%r20, %r17, %r18, %r19;
	setp.ge.u32 	%p1, %r4, %r1;
	setp.ge.u32 	%p2, %r16, %r9;
	or.pred  	%p3, %p1, %p2;
	setp.ge.u32 	%p4, %r20, %r8;
	or.pred  	%p5, %p3, %p4;
	@%p5 bra 	$L__BB1_6;
	cvta.to.global.u64 	%rd7, %rd3;
	mad.lo.s32 	%r21, %r9, %r20, %r16;
	mad.lo.s32 	%r7, %r21, %r1, %r4;
	cvt.u64.u32 	%rd8, %r7;
	add.s64 	%rd9, %rd7, %rd8;
	ld.global.u8 	%rs1, [%rd9];
	setp.eq.s16 	%p6, %rs1, 0;
	@%p6 bra 	$L__BB1_3;
	cvta.to.global.u64 	%rd10, %rd4;
	mul.wide.u32 	%rd11, %r7, 4;
	add.s64 	%rd12, %rd10, %rd11;
	ld.global.f32 	%f6, [%rd12];
	add.s64 	%rd13, %rd2, %rd11;
	st.global.f32 	[%rd13], %f6;
	bra.uni 	$L__BB1_6;
$L__BB1_3:
	setp.ne.s32 	%p7, %r4, 0;
	setp.ne.s32 	%p8, %r16, 0;
	and.pred  	%p9, %p7, %p8;
	setp.ne.s32 	%p10, %r20, 0;
	and.pred  	%p11, %p10, %p9;
	add.s32 	%r22, %r4, 1;
	setp.ne.s32 	%p12, %r22, %r1;
	and.pred  	%p13, %p11, %p12;
	add.s32 	%r23, %r16, 1;
	setp.ne.s32 	%p14, %r23, %r9;
	and.pred  	%p15, %p13, %p14;
	add.s32 	%r24, %r20, 1;
	setp.ne.s32 	%p16, %r24, %r8;
	and.pred  	%p17, %p15, %p16;
	@%p17 bra 	$L__BB1_5;
	mul.wide.u32 	%rd29, %r7, 4;
	add.s64 	%rd30, %rd1, %rd29;
	ld.global.f32 	%f25, [%rd30];
	add.s64 	%rd31, %rd2, %rd29;
	st.global.f32 	[%rd31], %f25;
	bra.uni 	$L__BB1_6;
$L__BB1_5:
	mul.lo.s32 	%r25, %r1, %r9;
	add.s32 	%r26, %r7, -1;
	add.s32 	%r27, %r7, 1;
	sub.s32 	%r28, %r7, %r1;
	add.s32 	%r29, %r7, %r1;
	sub.s32 	%r30, %r7, %r25;
	add.s32 	%r31, %r7, %r25;
	mul.wide.u32 	%rd14, %r26, 4;
	add.s64 	%rd15, %rd1, %rd14;
	ld.global.f32 	%f7, [%rd15];
	mul.wide.u32 	%rd16, %r27, 4;
	add.s64 	%rd17, %rd1, %rd16;
	ld.global.f32 	%f8, [%rd17];
	add.f32 	%f9, %f7, %f8;
	mul.wide.u32 	%rd18, %r28, 4;
	add.s64 	%rd19, %rd1, %rd18;
	ld.global.f32 	%f10, [%rd19];
	mul.wide.u32 	%rd20, %r29, 4;
	add.s64 	%rd21, %rd1, %rd20;
	ld.global.f32 	%f11, [%rd21];
	add.f32 	%f12, %f10, %f11;
	mul.f32 	%f13, %f2, %f12;
	fma.rn.f32 	%f14, %f1, %f9, %f13;
	mul.wide.u32 	%rd22, %r30, 4;
	add.s64 	%rd23, %rd1, %rd22;
	ld.global.f32 	%f15, [%rd23];
	mul.wide.u32 	%rd24, %r31, 4;
	add.s64 	%rd25, %rd1, %rd24;
	ld.global.f32 	%f16, [%rd25];
	add.f32 	%f17, %f15, %f16;
	fma.rn.f32 	%f18, %f3, %f17, %f14;
	mul.f32 	%f19, %f4, %f18;
	mov.f32 	%f20, 0f3F800000;
	sub.f32 	%f21, %f20, %f5;
	mul.wide.u32 	%rd26, %r7, 4;
	add.s64 	%rd27, %rd1, %rd26;
	ld.global.f32 	%f22, [%rd27];
	mul.f32 	%f23, %f5, %f19;
	fma.rn.f32 	%f24, %f21, %f22, %f23;
	add.s64 	%rd28, %rd2, %rd26;
	st.global.f32 	[%rd28], %f24;
$L__BB1_6:
	ret;

}
	// .globl	_Z18jacobi_step_rhs_3dPKfPfPKhS0_10Uniforms3DS0_
.visible .entry _Z18jacobi_step_rhs_3dPKfPfPKhS0_10Uniforms3DS0_(
	.param .u64 .ptr .align 1 _Z18jacobi_step_rhs_3dPKfPfPKhS0_10Uniforms3DS0__param_0,
	.param .u64 .ptr .align 1 _Z18jacobi_step_rhs_3dPKfPfPKhS0_10Uniforms3DS0__param_1,
	.param .u64 .ptr .align 1 _Z18jacobi_step_rhs_3dPKfPfPKhS0_10Uniforms3DS0__param_2,
	.param .u64 .ptr .align 1 _Z18jacobi_step_rhs_3dPKfPfPKhS0_10Uniforms3DS0__param_3,
	.param .align 4 .b8 _Z18jacobi_step_rhs_3dPKfPfPKhS0_10Uniforms3DS0__param_4[32],
	.param .u64 .ptr .align 1 _Z18jacobi_step_rhs_3dPKfPfPKhS0_10Uniforms3DS0__param_5
)
{
	.reg .pred 	%p<18>;
	.reg .b16 	%rs<2>;
	.reg .b32 	%r<32>;
	.reg .b32 	%f<28>;
	.reg .b64 	%rd<35>;

	ld.param.f32 	%f1, [_Z18jacobi_step_rhs_3dPKfPfPKhS0_10Uniforms3DS0__param_4+12];
	ld.param.f32 	%f2, [_Z18jacobi_step_rhs_3dPKfPfPKhS0_10Uniforms3DS0__param_4+16];
	ld.param.f32 	%f3, [_Z18jacobi_step_rhs_3dPKfPfPKhS0_10Uniforms3DS0__param_4+20];
	ld.param.f32 	%f4, [_Z18jacobi_step_rhs_3dPKfPfPKhS0_10Uniforms3DS0__param_4+24];
	ld.param.f32 	%f5, [_Z18jacobi_step_rhs_3dPKfPfPKhS0_10Uniforms3DS0__param_4+28];
	ld.param.u32 	%r1, [_Z18jacobi_step_rhs_3dPKfPfPKhS0_10Uniforms3DS0__param_4];
	ld.param.u64 	%rd6, [_Z18jacobi_step_rhs_3dPKfPfPKhS0_10Uniforms3DS0__param_0];
	ld.param.u64 	%rd7, [_Z18jacobi_step_rhs_3dPKfPfPKhS0_10Uniforms3DS0__param_1];
	ld.param.u64 	%rd3, [_Z18jacobi_step_rhs_3dPKfPfPKhS0_10Uniforms3DS0__param_2];
	ld.param.u64 	%rd4, [_Z18jacobi_step_rhs_3dPKfPfPKhS0_10Uniforms3DS0__param_3];
	ld.param.u32 	%r8, [_Z18jacobi_step_rhs_3dPKfPfPKhS0_10Uniforms3DS0__param_4+8];
	ld.param.u32 	%r9, [_Z18jacobi_step_rhs_3dPKfPfPKhS0_10Uniforms3DS0__param_4+4];
	ld.param.u64 	%rd5, [_Z18jacobi_step_rhs_3dPKfPfPKhS0_10Uniforms3DS0__param_5];
	cvta.to.global.u64 	%rd1, %rd6;
	cvta.to.global.u64 	%rd2, %rd7;
	mov.u32 	%r10, %ctaid.x;
	mov.u32 	%r11, %ntid.x;
	mov.u32 	%r12, %tid.x;
	mad.lo.s32 	%r4, %r10, %r11, %r12;
	mov.u32 	%r13, %ctaid.y;
	mov.u32 	%r14, %ntid.y;
	mov.u32 	%r15, %tid.y;
	mad.lo.s32 	%r16, %r13, %r14, %r15;
	mov.u32 	%r17, %ctaid.z;
	mov.u32 	%r18, %ntid.z;
	mov.u32 	%r19, %tid.z;
	mad.lo.s32 	%r20, %r17, %r18, %r19;
	setp.ge.u32 	%p1, %r4, %r1;
	setp.ge.u32 	%p2, %r16, %r9;
	or.pred  	%p3, %p1, %p2;
	setp.ge.u32 	%p4, %r20, %r8;
	or.pred  	%p5, %p3, %p4;
	@%p5 bra 	$L__BB2_6;
	cvta.to.global.u64 	%rd8, %rd3;
	mad.lo.s32 	%r21, %r9, %r20, %r16;
	mad.lo.s32 	%r7, %r21, %r1, %r4;
	cvt.u64.u32 	%rd9, %r7;
	add.s64 	%rd10, %rd8, %rd9;
	ld.global.u8 	%rs1, [%rd10];
	setp.eq.s16 	%p6, %rs1, 0;
	@%p6 bra 	$L__BB2_3;
	cvta.to.global.u64 	%rd11, %rd4;
	mul.wide.u32 	%rd12, %r7, 4;
	add.s64 	%rd13, %rd11, %rd12;
	ld.global.f32 	%f6, [%rd13];
	add.s64 	%rd14, %rd2, %rd12;
	st.global.f32 	[%rd14], %f6;
	bra.uni 	$L__BB2_6;
$L__BB2_3:
	setp.ne.s32 	%p7, %r4, 0;
	setp.ne.s32 	%p8, %r16, 0;
	and.pred  	%p9, %p7, %p8;
	setp.ne.s32 	%p10, %r20, 0;
	and.pred  	%p11, %p10, %p9;
	add.s32 	%r22, %r4, 1;
	setp.ne.s32 	%p12, %r22, %r1;
	and.pred  	%p13, %p11, %p12;
	add.s32 	%r23, %r16, 1;
	setp.ne.s32 	%p14, %r23, %r9;
	and.pred  	%p15, %p13, %p14;
	add.s32 	%r24, %r20, 1;
	setp.ne.s32 	%p16, %r24, %r8;
	and.pred  	%p17, %p15, %p16;
	@%p17 bra 	$L__BB2_5;
	mul.wide.u32 	%rd32, %r7, 4;
	add.s64 	%rd33, %rd1, %rd32;
	ld.global.f32 	%f27, [%rd33];
	add.s64 	%rd34, %rd2, %rd32;
	st.global.f32 	[%rd34], %f27;
	bra.uni 	$L__BB2_6;
$L__BB2_5:
	mul.lo.s32 	%r25, %r1, %r9;
	add.s32 	%r26, %r7, -1;
	add.s32 	%r27, %r7, 1;
	sub.s32 	%r28, %r7, %r1;
	add.s32 	%r29, %r7, %r1;
	sub.s32 	%r30, %r7, %r25;
	add.s32 	%r31, %r7, %r25;
	mul.wide.u32 	%rd15, %r26, 4;
	add.s64 	%rd16, %rd1, %rd15;
	ld.global.f32 	%f7, [%rd16];
	mul.wide.u32 	%rd17, %r27, 4;
	add.s64 	%rd18, %rd1, %rd17;
	ld.global.f32 	%f8, [%rd18];
	add.f32 	%f9, %f7, %f8;
	mul.wide.u32 	%rd19, %r28, 4;
	add.s64 	%rd20, %rd1, %rd19;
	ld.global.f32 	%f10, [%rd20];
	mul.wide.u32 	%rd21, %r29, 4;
	add.s64 	%rd22, %rd1, %rd21;
	ld.global.f32 	%f11, [%rd22];
	add.f32 	%f12, %f10, %f11;
	mul.f32 	%f13, %f2, %f12;
	fma.rn.f32 	%f14, %f1, %f9, %f13;
	mul.wide.u32 	%rd23, %r30, 4;
	add.s64 	%rd24, %rd1, %rd23;
	ld.global.f32 	%f15, [%rd24];
	mul.wide.u32 	%rd25, %r31, 4;
	add.s64 	%rd26, %rd1, %rd25;
	ld.global.f32 	%f16, [%rd26];
	add.f32 	%f17, %f15, %f16;
	fma.rn.f32 	%f18, %f3, %f17, %f14;
	cvta.to.global.u64 	%rd27, %rd5;
	mul.wide.u32 	%rd28, %r7, 4;
	add.s64 	%rd29, %rd27, %rd28;
	ld.global.f32 	%f19, [%rd29];
	add.f32 	%f20, %f19, %f18;
	mul.f32 	%f21, %f4, %f20;
	mov.f32 	%f22, 0f3F800000;
	sub.f32 	%f23, %f22, %f5;
	add.s64 	%rd30, %rd1, %rd28;
	ld.global.f32 	%f24, [%rd30];
	mul.f32 	%f25, %f5, %f21;
	fma.rn.f32 	%f26, %f23, %f24, %f25;
	add.s64 	%rd31, %rd2, %rd28;
	st.global.f32 	[%rd31], %f26;
$L__BB2_6:
	ret;

}
	// .globl	_Z13rbgs_phase_3dPfPKhPKf10Uniforms3Dj
.visible .entry _Z13rbgs_phase_3dPfPKhPKf10Uniforms3Dj(
	.param .u64 .ptr .align 1 _Z13rbgs_phase_3dPfPKhPKf10Uniforms3Dj_param_0,
	.param .u64 .ptr .align 1 _Z13rbgs_phase_3dPfPKhPKf10Uniforms3Dj_param_1,
	.param .u64 .ptr .align 1 _Z13rbgs_phase_3dPfPKhPKf10Uniforms3Dj_param_2,
	.param .align 4 .b8 _Z13rbgs_phase_3dPfPKhPKf10Uniforms3Dj_param_3[32],
	.param .u32 _Z13rbgs_phase_3dPfPKhPKf10Uniforms3Dj_param_4
)
{
	.reg .pred 	%p<19>;
	.reg .b16 	%rs<2>;
	.reg .b32 	%r<37>;
	.reg .b32 	%f<25>;
	.reg .b64 	%rd<26>;

	ld.param.f32 	%f1, [_Z13rbgs_phase_3dPfPKhPKf10Uniforms3Dj_param_3+12];
	ld.param.f32 	%f2, [_Z13rbgs_phase_3dPfPKhPKf10Uniforms3Dj_param_3+16];
	ld.param.f32 	%f3, [_Z13rbgs_phase_3dPfPKhPKf10Uniforms3Dj_param_3+20];
	ld.param.f32 	%f4, [_Z13rbgs_phase_3dPfPKhPKf10Uniforms3Dj_param_3+24];
	ld.param.f32 	%f5, [_Z13rbgs_phase_3dPfPKhPKf10Uniforms3Dj_param_3+28];
	ld.param.u32 	%r1, [_Z13rbgs_phase_3dPfPKhPKf10Uniforms3Dj_param_3];
	ld.param.u64 	%rd4, [_Z13rbgs_phase_3dPfPKhPKf10Uniforms3Dj_param_0];
	ld.param.u64 	%rd2, [_Z13rbgs_phase_3dPfPKhPKf10Uniforms3Dj_param_1];
	ld.param.u64 	%rd3, [_Z13rbgs_phase_3dPfPKhPKf10Uniforms3Dj_param_2];
	ld.param.u32 	%r9, [_Z13rbgs_phase_3dPfPKhPKf10Uniforms3Dj_param_3+8];
	ld.param.u32 	%r10, [_Z13rbgs_phase_3dPfPKhPKf10Uniforms3Dj_param_3+4];
	ld.param.u32 	%r8, [_Z13rbgs_phase_3dPfPKhPKf10Uniforms3Dj_param_4];
	cvta.to.global.u64 	%rd1, %rd4;
	mov.u32 	%r11, %ctaid.x;
	mov.u32 	%r12, %ntid.x;
	mov.u32 	%r13, %tid.x;
	mad.lo.s32 	%r4, %r11, %r12, %r13;
	mov.u32 	%r14, %ctaid.y;
	mov.u32 	%r15, %ntid.y;
	mov.u32 	%r16, %tid.y;
	mad.lo.s32 	%r17, %r14, %r15, %r16;
	mov.u32 	%r18, %ctaid.z;
	mov.u32 	%r19, %ntid.z;
	mov.u32 	%r20, %tid.z;
	mad.lo.s32 	%r21, %r18, %r19, %r20;
	setp.ge.u32 	%p1, %r4, %r1;
	setp.ge.u32 	%p2, %r17, %r10;
	or.pred  	%p3, %p1, %p2;
	setp.ge.u32 	%p4, %r21, %r9;
	or.pred  	%p5, %p3, %p4;
	@%p5 bra 	$L__BB3_6;
	add.s32 	%r22, %r4, %r17;
	add.s32 	%r23, %r22, %r21;
	xor.b32  	%r24, %r8, %r23;
	and.b32  	%r25, %r24, 1;
	setp.eq.b32 	%p6, %r25, 1;
	@%p6 bra 	$L__BB3_6;
	mad.lo.s32 	%r26, %r10, %r21, %r17;
	mad.lo.s32 	%r7, %r26, %r1, %r4;
	cvt.u64.u32 	%rd5, %r7;
	cvta.to.global.u64 	%rd6, %rd2;
	add.s64 	%rd7, %rd6, %rd5;
	ld.global.u8 	%rs1, [%rd7];
	setp.eq.s16 	%p7, %rs1, 0;
	@%p7 bra 	$L__BB3_4;
	cvta.to.global.u64 	%rd8, %rd3;
	mul.wide.u32 	%rd9, %r7, 4;
	add.s64 	%rd10, %rd8, %rd9;
	ld.global.f32 	%f6, [%rd10];
	add.s64 	%rd11, %rd1, %rd9;
	st.global.f32 	[%rd11], %f6;
	bra.uni 	$L__BB3_6;
$L__BB3_4:
	setp.eq.s32 	%p8, %r4, 0;
	setp.eq.s32 	%p9, %r17, 0;
	or.pred  	%p10, %p8, %p9;
	setp.eq.s32 	%p11, %r21, 0;
	or.pred  	%p12, %p11, %p10;
	add.s32 	%r27, %r4, 1;
	setp.eq.s32 	%p13, %r27, %r1;
	or.pred  	%p14, %p12, %p13;
	add.s32 	%r28, %r17, 1;
	setp.eq.s32 	%p15, %r28, %r10;
	or.pred  	%p16, %p14, %p15;
	add.s32 	%r29, %r21, 1;
	setp.eq.s32 	%p17, %r29, %r9;
	or.pred  	%p18, %p16, %p17;
	@%p18 bra 	$L__BB3_6;
	mul.lo.s32 	%r30, %r1, %r10;
	add.s32 	%r31, %r7, -1;
	add.s32 	%r32, %r7, 1;
	sub.s32 	%r33, %r7, %r1;
	add.s32 	%r34, %r7, %r1;
	sub.s32 	%r35, %r7, %r30;
	add.s32 	%r36, %r7, %r30;
	mul.wide.u32 	%rd12, %r31, 4;
	add.s64 	%rd13, %rd1, %rd12;
	ld.global.f32 	%f7, [%rd13];
	mul.wide.u32 	%rd14, %r32, 4;
	add.s64 	%rd15, %rd1, %rd14;
	ld.global.f32 	%f8, [%rd15];
	add.f32 	%f9, %f7, %f8;
	mul.wide.u32 	%rd16, %r33, 4;
	add.s64 	%rd17, %rd1, %rd16;
	ld.global.f32 	%f10, [%rd17];
	mul.wide.u32 	%rd18, %r34, 4;
	add.s64 	%rd19, %rd1, %rd18;
	ld.global.f32 	%f11, [%rd19];
	add.f32 	%f12, %f10, %f11;
	mul.f32 	%f13, %f2, %f12;
	fma.rn.f32 	%f14, %f1, %f9, %f13;
	mul.wide.u32 	%rd20, %r35, 4;
	add.s64 	%rd21, %rd1, %rd20;
	ld.global.f32 	%f15, [%rd21];
	mul.wide.u32 	%rd22, %r36, 4;
	add.s64 	%rd23, %rd1, %rd22;
	ld.global.f32 	%f16, [%rd23];
	add.f32 	%f17, %f15, %f16;
	fma.rn.f32 	%f18, %f3, %f17, %f14;
	mul.f32 	%f19, %f4, %f18;
	mov.f32 	%f20, 0f3F800000;
	sub.f32 	%f21, %f20, %f5;
	mul.wide.u32 	%rd24, %r7, 4;
	add.s64 	%rd25, %rd1, %rd24;
	ld.global.f32 	%f22, [%rd25];
	mul.f32 	%f23, %f5, %f19;
	fma.rn.f32 	%f24, %f21, %f22, %f23;
	st.global.f32 	[%rd25], %f24;
$L__BB3_6:
	ret;

}
	// .globl	_Z17rbgs_phase_rhs_3dPfPKhPKf10Uniforms3DS3_j
.visible .entry _Z17rbgs_phase_rhs_3dPfPKhPKf10Uniforms3DS3_j(
	.param .u64 .ptr .align 1 _Z17rbgs_phase_rhs_3dPfPKhPKf10Uniforms3DS3_j_param_0,
	.param .u64 .ptr .align 1 _Z17rbgs_phase_rhs_3dPfPKhPKf10Uniforms3DS3_j_param_1,
	.param .u64 .ptr .align 1 _Z17rbgs_phase_rhs_3dPfPKhPKf10Uniforms3DS3_j_param_2,
	.param .align 4 .b8 _Z17rbgs_phase_rhs_3dPfPKhPKf10Uniforms3DS3_j_param_3[32],
	.param .u64 .ptr .align 1 _Z17rbgs_phase_rhs_3dPfPKhPKf10Uniforms3DS3_j_param_4,
	.param .u32 _Z17rbgs_phase_rhs_3dPfPKhPKf10Uniforms3DS3_j_param_5
)
{
	.reg .pred 	%p<19>;
	.reg .b16 	%rs<2>;
	.reg .b32 	%r<37>;
	.reg .b32 	%f<27>;
	.reg .b64 	%rd<29>;

	ld.param.f32 	%f1, [_Z17rbgs_phase_rhs_3dPfPKhPKf10Uniforms3DS3_j_param_3+12];
	ld.param.f32 	%f2, [_Z17rbgs_phase_rhs_3dPfPKhPKf10Uniforms3DS3_j_param_3+16];
	ld.param.f32 	%f3, [_Z17rbgs_phase_rhs_3dPfPKhPKf10Uniforms3DS3_j_param_3+20];
	ld.param.f32 	%f4, [_Z17rbgs_phase_rhs_3dPfPKhPKf10Uniforms3DS3_j_param_3+24];
	ld.param.f32 	%f5, [_Z17rbgs_phase_rhs_3dPfPKhPKf10Uniforms3DS3_j_param_3+28];
	ld.param.u32 	%r1, [_Z17rbgs_phase_rhs_3dPfPKhPKf10Uniforms3DS3_j_param_3];
	ld.param.u64 	%rd5, [_Z17rbgs_phase_rhs_3dPfPKhPKf10Uniforms3DS3_j_param_0];
	ld.param.u64 	%rd2, [_Z17rbgs_phase_rhs_3dPfPKhPKf10Uniforms3DS3_j_param_1];
	ld.param.u64 	%rd3, [_Z17rbgs_phase_rhs_3dPfPKhPKf10Uniforms3DS3_j_param_2];
	ld.param.u32 	%r9, [_Z17rbgs_phase_rhs_3dPfPKhPKf10Uniforms3DS3_j_param_3+8];
	ld.param.u32 	%r10, [_Z17rbgs_phase_rhs_3dPfPKhPKf10Uniforms3DS3_j_param_3+4];
	ld.param.u64 	%rd4, [_Z17rbgs_phase_rhs_3dPfPKhPKf10Uniforms3DS3_j_param_4];
	ld.param.u32 	%r8, [_Z17rbgs_phase_rhs_3dPfPKhPKf10Uniforms3DS3_j_param_5];
	cvta.to.global.u64 	%rd1, %rd5;
	mov.u32 	%r11, %ctaid.x;
	mov.u32 	%r12, %ntid.x;
	mov.u32 	%r13, %tid.x;
	mad.lo.s32 	%r4, %r11, %r12, %r13;
	mov.u32 	%r14, %ctaid.y;
	mov.u32 	%r15, %ntid.y;
	mov.u32 	%r16, %tid.y;
	mad.lo.s32 	%r17, %r14, %r15, %r16;
	mov.u32 	%r18, %ctaid.z;
	mov.u32 	%r19, %ntid.z;
	mov.u32 	%r20, %tid.z;
	mad.lo.s32 	%r21, %r18, %r19, %r20;
	setp.ge.u32 	%p1, %r4, %r1;
	setp.ge.u32 	%p2, %r17, %r10;
	or.pred  	%p3, %p1, %p2;
	setp.ge.u32 	%p4, %r21, %r9;
	or.pred  	%p5, %p3, %p4;
	@%p5 bra 	$L__BB4_6;
	add.s32 	%r22, %r4, %r17;
	add.s32 	%r23, %r22, %r21;
	xor.b32  	%r24, %r8, %r23;
	and.b32  	%r25, %r24, 1;
	setp.eq.b32 	%p6, %r25, 1;
	@%p6 bra 	$L__BB4_6;
	mad.lo.s32 	%r26, %r10, %r21, %r17;
	mad.lo.s32 	%r7, %r26, %r1, %r4;
	cvt.u64.u32 	%rd6, %r7;
	cvta.to.global.u64 	%rd7, %rd2;
	add.s64 	%rd8, %rd7, %rd6;
	ld.global.u8 	%rs1, [%rd8];
	setp.eq.s16 	%p7, %rs1, 0;
	@%p7 bra 	$L__BB4_4;
	cvta.to.global.u64 	%rd9, %rd3;
	mul.wide.u32 	%rd10, %r7, 4;
	add.s64 	%rd11, %rd9, %rd10;
	ld.global.f32 	%f6, [%rd11];
	add.s64 	%rd12, %rd1, %rd10;
	st.global.f32 	[%rd12], %f6;
	bra.uni 	$L__BB4_6;
$L__BB4_4:
	setp.eq.s32 	%p8, %r4, 0;
	setp.eq.s32 	%p9, %r17, 0;
	or.pred  	%p10, %p8, %p9;
	setp.eq.s32 	%p11, %r21, 0;
	or.pred  	%p12, %p11, %p10;
	add.s32 	%r27, %r4, 1;
	setp.eq.s32 	%p13, %r27, %r1;
	or.pred  	%p14, %p12, %p13;
	add.s32 	%r28, %r17, 1;
	setp.eq.s32 	%p15, %r28, %r10;
	or.pred  	%p16, %p14, %p15;
	add.s32 	%r29, %r21, 1;
	setp.eq.s32 	%p17, %r29, %r9;
	or.pred  	%p18, %p16, %p17;
	@%p18 bra 	$L__BB4_6;
	mul.lo.s32 	%r30, %r1, %r10;
	add.s32 	%r31, %r7, -1;
	add.s32 	%r32, %r7, 1;
	sub.s32 	%r33, %r7, %r1;
	add.s32 	%r34, %r7, %r1;
	sub.s32 	%r35, %r7, %r30;
	add.s32 	%r36, %r7, %r30;
	mul.wide.u32 	%rd13, %r31, 4;
	add.s64 	%rd14, %rd1, %rd13;
	ld.global.f32 	%f7, [%rd14];
	mul.wide.u32 	%rd15, %r32, 4;
	add.s64 	%rd16, %rd1, %rd15;
	ld.global.f32 	%f8, [%rd16];
	add.f32 	%f9, %f7, %f8;
	mul.wide.u32 	%rd17, %r33, 4;
	add.s64 	%rd18, %rd1, %rd17;
	ld.global.f32 	%f10, [%rd18];
	mul.wide.u32 	%rd19, %r34, 4;
	add.s64 	%rd20, %rd1, %rd19;
	ld.global.f32 	%f11, [%rd20];
	add.f32 	%f12, %f10, %f11;
	mul.f32 	%f13, %f2, %f12;
	fma.rn.f32 	%f14, %f1, %f9, %f13;
	mul.wide.u32 	%rd21, %r35, 4;
	add.s64 	%rd22, %rd1, %rd21;
	ld.global.f32 	%f15, [%rd22];
	mul.wide.u32 	%rd23, %r36, 4;
	add.s64 	%rd24, %rd1, %rd23;
	ld.global.f32 	%f16, [%rd24];
	add.f32 	%f17, %f15, %f16;
	fma.rn.f32 	%f18, %f3, %f17, %f14;
	cvta.to.global.u64 	%rd25, %rd4;
	mul.wide.u32 	%rd26, %r7, 4;
	add.s64 	%rd27, %rd25, %rd26;
	ld.global.f32 	%f19, [%rd27];
	add.f32 	%f20, %f19, %f18;
	mul.f32 	%f21, %f4, %f20;
	mov.f32 	%f22, 0f3F800000;
	sub.f32 	%f23, %f22, %f5;
	add.s64 	%rd28, %rd1, %rd26;
	ld.global.f32 	%f24, [%rd28];
	mul.f32 	%f25, %f5, %f21;
	fma.rn.f32 	%f26, %f23, %f24, %f25;
	st.global.f32 	[%rd28], %f26;
$L__BB4_6:
	ret;

}
	// .globl	_Z23compute_residual_raw_3dPKfPKhPf10Uniforms3D
.visible .entry _Z23compute_residual_raw_3dPKfPKhPf10Uniforms3D(
	.param .u64 .ptr .align 1 _Z23compute_residual_raw_3dPKfPKhPf10Uniforms3D_param_0,
	.param .u64 .ptr .align 1 _Z23compute_residual_raw_3dPKfPKhPf10Uniforms3D_param_1,
	.param .u64 .ptr .align 1 _Z23compute_residual_raw_3dPKfPKhPf10Uniforms3D_param_2,
	.param .align 4 .b8 _Z23compute_residual_raw_3dPKfPKhPf10Uniforms3D_param_3[32]
)
{
	.reg .pred 	%p<19>;
	.reg .b16 	%rs<2>;
	.reg .b32 	%r<33>;
	.reg .b32 	%f<22>;
	.reg .b64 	%rd<26>;

	ld.param.u64 	%rd2, [_Z23compute_residual_raw_3dPKfPKhPf10Uniforms3D_param_0];
	ld.param.f32 	%f1, [_Z23compute_residual_raw_3dPKfPKhPf10Uniforms3D_param_3+12];
	ld.param.f32 	%f2, [_Z23compute_residual_raw_3dPKfPKhPf10Uniforms3D_param_3+16];
	ld.param.f32 	%f3, [_Z23compute_residual_raw_3dPKfPKhPf10Uniforms3D_param_3+20];
	ld.param.u32 	%r1, [_Z23compute_residual_raw_3dPKfPKhPf10Uniforms3D_param_3];
	ld.param.u64 	%rd3, [_Z23compute_residual_raw_3dPKfPKhPf10Uniforms3D_param_1];
	ld.param.u64 	%rd4, [_Z23compute_residual_raw_3dPKfPKhPf10Uniforms3D_param_2];
	ld.param.u32 	%r8, [_Z23compute_residual_raw_3dPKfPKhPf10Uniforms3D_param_3+8];
	ld.param.u32 	%r9, [_Z23compute_residual_raw_3dPKfPKhPf10Uniforms3D_param_3+4];
	cvta.to.global.u64 	%rd1, %rd4;
	mov.u32 	%r10, %ctaid.x;
	mov.u32 	%r11, %ntid.x;
	mov.u32 	%r12, %tid.x;
	mad.lo.s32 	%r4, %r10, %r11, %r12;
	mov.u32 	%r13, %ctaid.y;
	mov.u32 	%r14, %ntid.y;
	mov.u32 	%r15, %tid.y;
	mad.lo.s32 	%r16, %r13, %r14, %r15;
	mov.u32 	%r17, %ctaid.z;
	mov.u32 	%r18, %ntid.z;
	mov.u32 	%r19, %tid.z;
	mad.lo.s32 	%r20, %r17, %r18, %r19;
	setp.ge.u32 	%p1, %r4, %r1;
	setp.ge.u32 	%p2, %r16, %r9;
	or.pred  	%p3, %p1, %p2;
	setp.ge.u32 	%p4, %r20, %r8;
	or.pred  	%p5, %p3, %p4;
	@%p5 bra 	$L__BB5_4;
	cvta.to.global.u64 	%rd5, %rd3;
	mad.lo.s32 	%r21, %r9, %r20, %r16;
	mad.lo.s32 	%r7, %r21, %r1, %r4;
	cvt.u64.u32 	%rd6, %r7;
	add.s64 	%rd7, %rd5, %rd6;
	ld.global.u8 	%rs1, [%rd7];
	setp.eq.s16 	%p6, %rs1, 0;
	setp.ne.s32 	%p7, %r4, 0;
	setp.ne.s32 	%p8, %r16, 0;
	and.pred  	%p9, %p7, %p8;
	and.pred  	%p10, %p9, %p6;
	setp.ne.s32 	%p11, %r20, 0;
	and.pred  	%p12, %p10, %p11;
	add.s32 	%r22, %r4, 1;
	setp.ne.s32 	%p13, %r22, %r1;
	and.pred  	%p14, %p13, %p12;
	add.s32 	%r23, %r16, 1;
	setp.ne.s32 	%p15, %r23, %r9;
	and.pred  	%p16, %p14, %p15;
	add.s32 	%r24, %r20, 1;
	setp.ne.s32 	%p17, %r24, %r8;
	and.pred  	%p18, %p16, %p17;
	@%p18 bra 	$L__BB5_3;
	mul.wide.u32 	%rd24, %r7, 4;
	add.s64 	%rd25, %rd1, %rd24;
	mov.b32 	%r32, 0;
	st.global.u32 	[%rd25], %r32;
	bra.uni 	$L__BB5_4;
$L__BB5_3:
	cvta.to.global.u64 	%rd8, %rd2;
	mul.lo.s32 	%r25, %r1, %r9;
	add.s32 	%r26, %r7, -1;
	add.s32 	%r27, %r7, 1;
	sub.s32 	%r28, %r7, %r1;
	add.s32 	%r29, %r7, %r1;
	sub.s32 	%r30, %r7, %r25;
	add.s32 	%r31, %r7, %r25;
	mul.wide.u32 	%rd9, %r26, 4;
	add.s64 	%rd10, %rd8, %rd9;
	ld.global.f32 	%f4, [%rd10];
	mul.wide.u32 	%rd11, %r7, 4;
	add.s64 	%rd12, %rd8, %rd11;
	ld.global.f32 	%f5, [%rd12];
	add.f32 	%f6, %f5, %f5;
	sub.f32 	%f7, %f4, %f6;
	mul.wide.u32 	%rd13, %r27, 4;
	add.s64 	%rd14, %rd8, %rd13;
	ld.global.f32 	%f8, [%rd14];
	add.f32 	%f9, %f8, %f7;
	mul.wide.u32 	%rd15, %r28, 4;
	add.s64 	%rd16, %rd8, %rd15;
	ld.global.f32 	%f10, [%rd16];
	sub.f32 	%f11, %f10, %f6;
	mul.wide.u32 	%rd17, %r29, 4;
	add.s64 	%rd18, %rd8, %rd17;
	ld.global.f32 	%f12, [%rd18];
	add.f32 	%f13, %f12, %f11;
	mul.f32 	%f14, %f2, %f13;
	mul.wide.u32 	%rd19, %r30, 4;
	add.s64 	%rd20, %rd8, %rd19;
	ld.global.f32 	%f15, [%rd20];
	sub.f32 	%f16, %f15, %f6;
	mul.wide.u32 	%rd21, %r31, 4;
	add.s64 	%rd22, %rd8, %rd21;
	ld.global.f32 	%f17, [%rd22];
	add.f32 	%f18, %f17, %f16;
	fma.rn.f32 	%f19, %f1, %f9, %f14;
	fma.rn.f32 	%f20, %f3, %f18, %f19;
	neg.f32 	%f21, %f20;
	add.s64 	%rd23, %rd1, %rd11;
	st.global.f32 	[%rd23], %f21;
$L__BB5_4:
	ret;

}
	// .globl	_Z23residual_smooth_step_3dPKfPfPKh10Uniforms3D
.visible .entry _Z23residual_smooth_step_3dPKfPfPKh10Uniforms3D(
	.param .u64 .ptr .align 1 _Z23residual_smooth_step_3dPKfPfPKh10Uniforms3D_param_0,
	.param .u64 .ptr .align 1 _Z23residual_smooth_step_3dPKfPfPKh10Uniforms3D_param_1,
	.param .u64 .ptr .align 1 _Z23residual_smooth_step_3dPKfPfPKh10Uniforms3D_param_2,
	.param .align 4 .b8 _Z23residual_smooth_step_3dPKfPfPKh10Uniforms3D_param_3[32]
)
{
	.reg .pred 	%p<19>;
	.reg .b16 	%rs<2>;
	.reg .b32 	%r<33>;
	.reg .b32 	%f<24>;
	.reg .b64 	%rd<26>;

	ld.param.u64 	%rd2, [_Z23residual_smooth_step_3dPKfPfPKh10Uniforms3D_param_0];
	ld.param.f32 	%f1, [_Z23residual_smooth_step_3dPKfPfPKh10Uniforms3D_param_3+12];
	ld.param.f32 	%f2, [_Z23residual_smooth_step_3dPKfPfPKh10Uniforms3D_param_3+16];
	ld.param.f32 	%f3, [_Z23residual_smooth_step_3dPKfPfPKh10Uniforms3D_param_3+20];
	ld.param.f32 	%f4, [_Z23residual_smooth_step_3dPKfPfPKh10Uniforms3D_param_3+24];
	ld.param.f32 	%f5, [_Z23residual_smooth_step_3dPKfPfPKh10Uniforms3D_param_3+28];
	ld.param.u32 	%r1, [_Z23residual_smooth_step_3dPKfPfPKh10Uniforms3D_param_3];
	ld.param.u64 	%rd4, [_Z23residual_smooth_step_3dPKfPfPKh10Uniforms3D_param_1];
	ld.param.u64 	%rd3, [_Z23residual_smooth_step_3dPKfPfPKh10Uniforms3D_param_2];
	ld.param.u32 	%r8, [_Z23residual_smooth_step_3dPKfPfPKh10Uniforms3D_param_3+8];
	ld.param.u32 	%r9, [_Z23residual_smooth_step_3dPKfPfPKh10Uniforms3D_param_3+4];
	cvta.to.global.u64 	%rd1, %rd4;
	mov.u32 	%r10, %ctaid.x;
	mov.u32 	%r11, %ntid.x;
	mov.u32 	%r12, %tid.x;
	mad.lo.s32 	%r4, %r10, %r11, %r12;
	mov.u32 	%r13, %ctaid.y;
	mov.u32 	%r14, %ntid.y;
	mov.u32 	%r15, %tid.y;
	mad.lo.s32 	%r16, %r13, %r14, %r15;
	mov.u32 	%r17, %ctaid.z;
	mov.u32 	%r18, %ntid.z;
	mov.u32 	%r19, %tid.z;
	mad.lo.s32 	%r20, %r17, %r18, %r19;
	setp.ge.u32 	%p1, %r4, %r1;
	setp.ge.u32 	%p2, %r16, %r9;
	or.pred  	%p3, %p1, %p2;
	setp.ge.u32 	%p4, %r20, %r8;
	or.pred  	%p5, %p3, %p4;
	@%p5 bra 	$L__BB6_4;
	cvta.to.global.u64 	%rd5, %rd3;
	mad.lo.s32 	%r21, %r9, %r20, %r16;
	mad.lo.s32 	%r7, %r21, %r1, %r4;
	cvt.u64.u32 	%rd6, %r7;
	add.s64 	%rd7, %rd5, %rd6;
	ld.global.u8 	%rs1, [%rd7];
	setp.eq.s16 	%p6, %rs1, 0;
	setp.ne.s32 	%p7, %r4, 0;
	setp.ne.s32 	%p8, %r16, 0;
	and.pred  	%p9, %p7, %p8;
	and.pred  	%p10, %p9, %p6;
	setp.ne.s32 	%p11, %r20, 0;
	and.pred  	%p12, %p10, %p11;
	add.s32 	%r22, %r4, 1;
	setp.ne.s32 	%p13, %r22, %r1;
	and.pred  	%p14, %p13, %p12;
	add.s32 	%r23, %r16, 1;
	setp.ne.s32 	%p15, %r23, %r9;
	and.pred  	%p16, %p14, %p15;
	add.s32 	%r24, %r20, 1;
	setp.ne.s32 	%p17, %r24, %r8;
	and.pred  	%p18, %p16, %p17;
	@%p18 bra 	$L__BB6_3;
	mul.wide.u32 	%rd24, %r7, 4;
	add.s64 	%rd25, %rd1, %rd24;
	mov.b32 	%r32, 0;
	st.global.u32 	[%rd25], %r32;
	bra.uni 	$L__BB6_4;
$L__BB6_3:
	cvta.to.global.u64 	%rd8, %rd2;
	mul.lo.s32 	%r25, %r1, %r9;
	add.s32 	%r26, %r7, -1;
	add.s32 	%r27, %r7, 1;
	sub.s32 	%r28, %r7, %r1;
	add.s32 	%r29, %r7, %r1;
	sub.s32 	%r30, %r7, %r25;
	add.s32 	%r31, %r7, %r25;
	mul.wide.u32 	%rd9, %r26, 4;
	add.s64 	%rd10, %rd8, %rd9;
	ld.global.f32 	%f6, [%rd10];
	mul.wide.u32 	%rd11, %r27, 4;
	add.s64 	%rd12, %rd8, %rd11;
	ld.global.f32 	%f7, [%rd12];
	add.f32 	%f8, %f6, %f7;
	mul.wide.u32 	%rd13, %r28, 4;
	add.s64 	%rd14, %rd8, %rd13;
	ld.global.f32 	%f9, [%rd14];
	mul.wide.u32 	%rd15, %r29, 4;
	add.s64 	%rd16, %rd8, %rd15;
	ld.global.f32 	%f10, [%rd16];
	add.f32 	%f11, %f9, %f10;
	mul.f32 	%f12, %f2, %f11;
	fma.rn.f32 	%f13, %f1, %f8, %f12;
	mul.wide.u32 	%rd17, %r30, 4;
	add.s64 	%rd18, %rd8, %rd17;
	ld.global.f32 	%f14, [%rd18];
	mul.wide.u32 	%rd19, %r31, 4;
	add.s64 	%rd20, %rd8, %rd19;
	ld.global.f32 	%f15, [%rd20];
	add.f32 	%f16, %f14, %f15;
	fma.rn.f32 	%f17, %f3, %f16, %f13;
	mul.f32 	%f18, %f4, %f17;
	mov.f32 	%f19, 0f3F800000;
	sub.f32 	%f20, %f19, %f5;
	mul.wide.u32 	%rd21, %r7, 4;
	add.s64 	%rd22, %rd8, %rd21;
	ld.global.f32 	%f21, [%rd22];
	mul.f32 	%f22, %f5, %f18;
	fma.rn.f32 	%f23, %f20, %f21, %f22;
	add.s64 	%rd23, %rd1, %rd21;
	st.global.f32 	[%rd23], %f23;
$L__BB6_4:
	ret;

}
	// .globl	_Z17set_zero_float_3dPf10Uniforms3D
.visible .entry _Z17set_zero_float_3dPf10Uniforms3D(
	.param .u64 .ptr .align 1 _Z17set_zero_float_3dPf10Uniforms3D_param_0,
	.param .align 4 .b8 _Z17set_zero_float_3dPf10Uniforms3D_param_1[32]
)
{
	.reg .pred 	%p<6>;
	.reg .b32 	%r<23>;
	.reg .b64 	%rd<5>;

	ld.param.u64 	%rd1, [_Z17set_zero_float_3dPf10Uniforms3D_param_0];
	ld.param.u32 	%r1, [_Z17set_zero_float_3dPf10Uniforms3D_param_1];
	ld.param.u32 	%r6, [_Z17set_zero_float_3dPf10Uniforms3D_param_1+8];
	ld.param.u32 	%r8, [_Z17set_zero_float_3dPf10Uniforms3D_param_1+4];
	mov.u32 	%r9, %ctaid.x;
	mov.u32 	%r10, %ntid.x;
	mov.u32 	%r11, %tid.x;
	mad.lo.s32 	%r3, %r9, %r10, %r11;
	mov.u32 	%r12, %ctaid.y;
	mov.u32 	%r13, %ntid.y;
	mov.u32 	%r14, %tid.y;
	mad.lo.s32 	%r15, %r12, %r13, %r14;
	mov.u32 	%r16, %ctaid.z;
	mov.u32 	%r17, %ntid.z;
	mov.u32 	%r18, %tid.z;
	mad.lo.s32 	%r19, %r16, %r17, %r18;
	setp.ge.u32 	%p1, %r3, %r1;
	setp.ge.u32 	%p2, %r15, %r8;
	or.pred  	%p3, %p1, %p2;
	setp.ge.u32 	%p4, %r19, %r6;
	or.pred  	%p5, %p3, %p4;
	@%p5 bra 	$L__BB7_2;
	cvta.to.global.u64 	%rd2, %rd1;
	mad.lo.s32 	%r20, %r8, %r19, %r15;
	mad.lo.s32 	%r21, %r20, %r1, %r3;
	mul.wide.u32 	%rd3, %r21, 4;
	add.s64 	%rd4, %rd2, %rd3;
	mov.b32 	%r22, 0;
	st.global.u32 	[%rd4], %r22;
$L__BB7_2:
	ret;

}
	// .globl	_Z18clamp_to_bounds_3dPfPKh10Uniforms3D6float2
.visible .entry _Z18clamp_to_bounds_3dPfPKh10Uniforms3D6float2(
	.param .u64 .ptr .align 1 _Z18clamp_to_bounds_3dPfPKh10Uniforms3D6float2_param_0,
	.param .u64 .ptr .align 1 _Z18clamp_to_bounds_3dPfPKh10Uniforms3D6float2_param_1,
	.param .align 4 .b8 _Z18clamp_to_bounds_3dPfPKh10Uniforms3D6float2_param_2[32],
	.param .align 8 .b8 _Z18clamp_to_bounds_3dPfPKh10Uniforms3D6float2_param_3[8]
)
{
	.reg .pred 	%p<9>;
	.reg .b16 	%rs<2>;
	.reg .b32 	%r<22>;
	.reg .b32 	%f<6>;
	.reg .b64 	%rd<9>;

	ld.param.u64 	%rd1, [_Z18clamp_to_bounds_3dPfPKh10Uniforms3D6float2_param_0];
	ld.param.u32 	%r1, [_Z18clamp_to_bounds_3dPfPKh10Uniforms3D6float2_param_2];
	ld.param.u64 	%rd2, [_Z18clamp_to_bounds_3dPfPKh10Uniforms3D6float2_param_1];
	ld.param.u32 	%r7, [_Z18clamp_to_bounds_3dPfPKh10Uniforms3D6float2_param_2+8];
	ld.param.u32 	%r9, [_Z18clamp_to_bounds_3dPfPKh10Uniforms3D6float2_param_2+4];
	ld.param.v2.f32 	{%f1, %f2}, [_Z18clamp_to_bounds_3dPfPKh10Uniforms3D6float2_param_3];
	mov.u32 	%r10, %ctaid.x;
	mov.u32 	%r11, %ntid.x;
	mov.u32 	%r12, %tid.x;
	mad.lo.s32 	%r3, %r10, %r11, %r12;
	mov.u32 	%r13, %ctaid.y;
	mov.u32 	%r14, %ntid.y;
	mov.u32 	%r15, %tid.y;
	mad.lo.s32 	%r16, %r13, %r14, %r15;
	mov.u32 	%r17, %ctaid.z;
	mov.u32 	%r18, %ntid.z;
	mov.u32 	%r19, %tid.z;
	mad.lo.s32 	%r20, %r17, %r18, %r19;
	setp.ge.u32 	%p1, %r3, %r1;
	setp.ge.u32 	%p2, %r16, %r9;
	or.pred  	%p3, %p1, %p2;
	setp.ge.u32 	%p4, %r20, %r7;
	or.pred  	%p5, %p3, %p4;
	@%p5 bra 	$L__BB8_3;
	cvta.to.global.u64 	%rd3, %rd2;
	mad.lo.s32 	%r21, %r9, %r20, %r16;
	mad.lo.s32 	%r6, %r21, %r1, %r3;
	cvt.u64.u32 	%rd4, %r6;
	add.s64 	%rd5, %rd3, %rd4;
	ld.global.u8 	%rs1, [%rd5];
	setp.ne.s16 	%p6, %rs1, 0;
	@%p6 bra 	$L__BB8_3;
	cvta.to.global.u64 	%rd6, %rd1;
	mul.wide.u32 	%rd7, %r6, 4;
	add.s64 	%rd8, %rd6, %rd7;
	ld.global.f32 	%f3, [%rd8];
	setp.lt.f32 	%p7, %f3, %f1;
	selp.f32 	%f4, %f1, %f3, %p7;
	setp.gt.f32 	%p8, %f4, %f2;
	selp.f32 	%f5, %f2, %f4, %p8;
	st.global.f32 	[%rd8], %f5;
$L__BB8_3:
	ret;

}


// ===== COMPILED SASS (sm_100) =====

	.target	sm_100

	.elftype	@"ET_EXEC"


//--------------------- .note.nv.tkinfo           --------------------------
	.section	.note.nv.tkinfo,"",@"SHT_NOTE"
	.sectionflags	@"SHF_NOTE_NV_TKINFO"
	.tkinfo
        /*0018*/ 	.word	0x00000002
        /*0030*/ 	.string	""
        /*0030*/ 	.string	"ptxas"
        /*0030*/ 	.string	"Cuda compilation tools, release 13.0, V13.0.88"
        /*0030*/ 	.string	"Build cuda_13.0.r13.0/compiler.36424714_0"
        /*0030*/ 	.string	"-arch sm_100 -m 64 "



//--------------------- .note.nv.cuinfo           --------------------------
	.section	.note.nv.cuinfo,"",@"SHT_NOTE"
	.sectionflags	@"SHF_NOTE_NV_CUINFO"
        /*0018*/ 	.short	0x0002
        /*001a*/ 	.short	0x0064
        /*001c*/ 	.short	0x0082
	.zero		2


//--------------------- .nv.info                  --------------------------
	.section	.nv.info,"",@"SHT_CUDA_INFO"
	.align	4


	//----- nvinfo : EIATTR_REGCOUNT
	.align		4
        /*0000*/ 	.byte	0x04, 0x2f
        /*0002*/ 	.short	(.L_1 - .L_0)
	.align		4
.L_0:
        /*0004*/ 	.word	index@(_Z18apply_dirichlet_3dPfPKhPKf10Uniforms3D)
        /*0008*/ 	.word	0x0000000a


	//----- nvinfo : EIATTR_FRAME_SIZE
	.align		4
.L_1:
        /*000c*/ 	.byte	0x04, 0x11
        /*000e*/ 	.short	(.L_3 - .L_2)
	.align		4
.L_2:
        /*0010*/ 	.word	index@(_Z18apply_dirichlet_3dPfPKhPKf10Uniforms3D)
        /*0014*/ 	.word	0x00000000


	//----- nvinfo : EIATTR_REGCOUNT
	.align		4
.L_3:
        /*0018*/ 	.byte	0x04, 0x2f
        /*001a*/ 	.short	(.L_5 - .L_4)
	.align		4
.L_4:
        /*001c*/ 	.word	index@(_Z14jacobi_step_3dPKfPfPKhS0_10Uniforms3D)
        /*0020*/ 	.word	0x00000018


	//----- nvinfo : EIATTR_FRAME_SIZE
	.align		4
.L_5:
        /*0024*/ 	.byte	0x04, 0x11
        /*0026*/ 	.short	(.L_7 - .L_6)
	.align		4
.L_6:
        /*0028*/ 	.word	index@(_Z14jacobi_step_3dPKfPfPKhS0_10Uniforms3D)
        /*002c*/ 	.word	0x00000000


	//----- nvinfo : EIATTR_REGCOUNT
	.align		4
.L_7:
        /*0030*/ 	.byte	0x04, 0x2f
        /*0032*/ 	.short	(.L_9 - .L_8)
	.align		4
.L_8:
        /*0034*/ 	.word	index@(_Z18jacobi_step_rhs_3dPKfPfPKhS0_10Uniforms3DS0_)
        /*0038*/ 	.word	0x0000001c


	//----- nvinfo : EIATTR_FRAME_SIZE
	.align		4
.L_9:
        /*003c*/ 	.byte	0x04, 0x11
        /*003e*/ 	.short	(.L_11 - .L_10)
	.align		4
.L_10:
        /*0040*/ 	.word	index@(_Z18jacobi_step_rhs_3dPKfPfPKhS0_10Uniforms3DS0_)
        /*0044*/ 	.word	0x00000000


	//----- nvinfo : EIATTR_REGCOUNT
	.align		4
.L_11:
        /*0048*/ 	.byte	0x04, 0x2f
        /*004a*/ 	.short	(.L_13 - .L_12)
	.align		4
.L_12:
        /*004c*/ 	.word	index@(_Z13rbgs_phase_3dPfPKhPKf10Uniforms3Dj)
        /*0050*/ 	.word	0x00000016


	//----- nvinfo : EIATTR_FRAME_SIZE
	.align		4
.L_13:
        /*0054*/ 	.byte	0x04, 0x11
        /*0056*/ 	.short	(.L_15 - .L_14)
	.align		4
.L_14:
        /*0058*/ 	.word	index@(_Z13rbgs_phase_3dPfPKhPKf10Uniforms3Dj)
        /*005c*/ 	.word	0x00000000


	//----- nvinfo : EIATTR_REGCOUNT
	.align		4
.L_15:
        /*0060*/ 	.byte	0x04, 0x2f
        /*0062*/ 	.short	(.L_17 - .L_16)
	.align		4
.L_16:
        /*0064*/ 	.word	index@(_Z17rbgs_phase_rhs_3dPfPKhPKf10Uniforms3DS3_j)
        /*0068*/ 	.word	0x00000016


	//----- nvinfo : EIATTR_FRAME_SIZE
	.align		4
.L_17:
        /*006c*/ 	.byte	0x04, 0x11
        /*006e*/ 	.short	(.L_19 - .L_18)
	.align		4
.L_18:
        /*0070*/ 	.word	index@(_Z17rbgs_phase_rhs_3dPfPKhPKf10Uniforms3DS3_j)
        /*0074*/ 	.word	0x00000000


	//----- nvinfo : EIATTR_REGCOUNT
	.align		4
.L_19:
        /*0078*/ 	.byte	0x04, 0x2f
        /*007a*/ 	.short	(.L_21 - .L_20)
	.align		4
.L_20:
        /*007c*/ 	.word	index@(_Z23compute_residual_raw_3dPKfPKhPf10Uniforms3D)
        /*0080*/ 	.word	0x00000016


	//----- nvinfo : EIATTR_FRAME_SIZE
	.align		4
.L_21:
        /*0084*/ 	.byte	0x04, 0x11
        /*0086*/ 	.short	(.L_23 - .L_22)
	.align		4
.L_22:
        /*0088*/ 	.word	index@(_Z23compute_residual_raw_3dPKfPKhPf10Uniforms3D)
        /*008c*/ 	.word	0x00000000


	//----- nvinfo : EIATTR_REGCOUNT
	.align		4
.L_23:
        /*0090*/ 	.byte	0x04, 0x2f
        /*0092*/ 	.short	(.L_25 - .L_24)
	.align		4
.L_24:
        /*0094*/ 	.word	index@(_Z23residual_smooth_step_3dPKfPfPKh10Uniforms3D)
        /*0098*/ 	.word	0x00000018


	//----- nvinfo : EIATTR_FRAME_SIZE
	.align		4
.L_25:
        /*009c*/ 	.byte	0x04, 0x11
        /*009e*/ 	.short	(.L_27 - .L_26)
	.align		4
.L_26:
        /*00a0*/ 	.word	index@(_Z23residual_smooth_step_3dPKfPfPKh10Uniforms3D)
        /*00a4*/ 	.word	0x00000000


	//----- nvinfo : EIATTR_REGCOUNT
	.align		4
.L_27:
        /*00a8*/ 	.byte	0x04, 0x2f
        /*00aa*/ 	.short	(.L_29 - .L_28)
	.align		4
.L_28:
        /*00ac*/ 	.word	index@(_Z17set_zero_float_3dPf10Uniforms3D)
        /*00b0*/ 	.word	0x0000000a


	//----- nvinfo : EIATTR_FRAME_SIZE
	.align		4
.L_29:
        /*00b4*/ 	.byte	0x04, 0x11
        /*00b6*/ 	.short	(.L_31 - .L_30)
	.align		4
.L_30:
        /*00b8*/ 	.word	index@(_Z17set_zero_float_3dPf10Uniforms3D)
        /*00bc*/ 	.word	0x00000000


	//----- nvinfo : EIATTR_REGCOUNT
	.align		4
.L_31:
        /*00c0*/ 	.byte	0x04, 0x2f
        /*00c2*/ 	.short	(.L_33 - .L_32)
	.align		4
.L_32:
        /*00c4*/ 	.word	index@(_Z18clamp_to_bounds_3dPfPKh10Uniforms3D6float2)
        /*00c8*/ 	.word	0x0000000a


	//----- nvinfo : EIATTR_FRAME_SIZE
	.align		4
.L_33:
        /*00cc*/ 	.byte	0x04, 0x11
        /*00ce*/ 	.short	(.L_35 - .L_34)
	.align		4
.L_34:
        /*00d0*/ 	.word	index@(_Z18clamp_to_bounds_3dPfPKh10Uniforms3D6float2)
        /*00d4*/ 	.word	0x00000000


	//----- nvinfo : EIATTR_MIN_STACK_SIZE
	.align		4
.L_35:
        /*00d8*/ 	.byte	0x04, 0x12
        /*00da*/ 	.short	(.L_37 - .L_36)
	.align		4
.L_36:
        /*00dc*/ 	.word	index@(_Z18clamp_to_bounds_3dPfPKh10Uniforms3D6float2)
        /*00e0*/ 	.word	0x00000000


	//----- nvinfo : EIATTR_MIN_STACK_SIZE
	.align		4
.L_37:
        /*00e4*/ 	.byte	0x04, 0x12
        /*00e6*/ 	.short	(.L_39 - .L_38)
	.align		4
.L_38:
        /*00e8*/ 	.word	index@(_Z17set_zero_float_3dPf10Uniforms3D)
        /*00ec*/ 	.word	0x00000000


	//----- nvinfo : EIATTR_MIN_STACK_SIZE
	.align		4
.L_39:
        /*00f0*/ 	.byte	0x04, 0x12
        /*00f2*/ 	.short	(.L_41 - .L_40)
	.align		4
.L_40:
        /*00f4*/ 	.word	index@(_Z23residual_smooth_step_3dPKfPfPKh10Uniforms3D)
        /*00f8*/ 	.word	0x00000000


	//----- nvinfo : EIATTR_MIN_STACK_SIZE
	.align		4
.L_41:
        /*00fc*/ 	.byte	0x04, 0x12
        /*00fe*/ 	.short	(.L_43 - .L_42)
	.align		4
.L_42:
        /*0100*/ 	.word	index@(_Z23compute_residual_raw_3dPKfPKhPf10Uniforms3D)
        /*0104*/ 	.word	0x00000000


	//----- nvinfo : EIATTR_MIN_STACK_SIZE
	.align		4
.L_43:
        /*0108*/ 	.byte	0x04, 0x12
        /*010a*/ 	.short	(.L_45 - .L_44)
	.align		4
.L_44:
        /*010c*/ 	.word	index@(_Z17rbgs_phase_rhs_3dPfPKhPKf10Uniforms3DS3_j)
        /*0110*/ 	.word	0x00000000


	//----- nvinfo : EIATTR_MIN_STACK_SIZE
	.align		4
.L_45:
        /*0114*/ 	.byte	0x04, 0x12
        /*0116*/ 	.short	(.L_47 - .L_46)
	.align		4
.L_46:
        /*0118*/ 	.word	index@(_Z13rbgs_phase_3dPfPKhPKf10Uniforms3Dj)
        /*011c*/ 	.word	0x00000000


	//----- nvinfo : EIATTR_MIN_STACK_SIZE
	.align		4
.L_47:
        /*0120*/ 	.byte	0x04, 0x12
        /*0122*/ 	.short	(.L_49 - .L_48)
	.align		4
.L_48:
        /*0124*/ 	.word	index@(_Z18jacobi_step_rhs_3dPKfPfPKhS0_10Uniforms3DS0_)
        /*0128*/ 	.word	0x00000000


	//----- nvinfo : EIATTR_MIN_STACK_SIZE
	.align		4
.L_49:
        /*012c*/ 	.byte	0x04, 0x12
        /*012e*/ 	.short	(.L_51 - .L_50)
	.align		4
.L_50:
        /*0130*/ 	.word	index@(_Z14jacobi_step_3dPKfPfPKhS0_10Uniforms3D)
        /*0134*/ 	.word	0x00000000


	//----- nvinfo : EIATTR_MIN_STACK_SIZE
	.align		4
.L_51:
        /*0138*/ 	.byte	0x04, 0x12
        /*013a*/ 	.short	(.L_53 - .L_52)
	.align		4
.L_52:
        /*013c*/ 	.word	index@(_Z18apply_dirichlet_3dPfPKhPKf10Uniforms3D)
        /*0140*/ 	.word	0x00000000
.L_53:


//--------------------- .nv.compat                --------------------------
	.section	.nv.compat,"",@"SHT_CUDA_COMPAT_INFO"
	.align	4
        /*0000*/ 	.byte	0x02, 0x09, 0x00, 0x00, 0x02, 0x02, 0x01, 0x00, 0x02, 0x05, 0x05, 0x00, 0x03, 0x07, 0x01, 0x01
        /*0010*/ 	.byte	0x02, 0x03, 0x00, 0x00, 0x02, 0x06, 0x01, 0x00, 0x04, 0x0b, 0x08, 0x00, 0x09, 0x00, 0x00, 0x00
        /*0020*/ 	.byte	0x00, 0x00, 0x00, 0x00


//--------------------- .nv.info._Z18clamp_to_bounds_3dPfPKh10Uniforms3D6float2 --------------------------
	.section	.nv.info._Z18clamp_to_bounds_3dPfPKh10Uniforms3D6float2,"",@"SHT_CUDA_INFO"
	.sectionflags	@""
	.align	4


	//----- nvinfo : EIATTR_CUDA_API_VERSION
	.align		4
        /*0000*/ 	.byte	0x04, 0x37
        /*0002*/ 	.short	(.L_55 - .L_54)
.L_54:
        /*0004*/ 	.word	0x00000082


	//----- nvinfo : EIATTR_KPARAM_INFO
	.align		4
.L_55:
        /*0008*/ 	.byte	0x04, 0x17
        /*000a*/ 	.short	(.L_57 - .L_56)
.L_56:
        /*000c*/ 	.word	0x00000000
        /*0010*/ 	.short	0x0003
        /*0012*/ 	.short	0x0030
        /*0014*/ 	.byte	0x00, 0xf0, 0x21, 0x00


	//----- nvinfo : EIATTR_KPARAM_INFO
	.align		4
.L_57:
        /*0018*/ 	.byte	0x04, 0x17
        /*001a*/ 	.short	(.L_59 - .L_58)
.L_58:
        /*001c*/ 	.word	0x00000000
        /*0020*/ 	.short	0x0002
        /*0022*/ 	.short	0x0010
        /*0024*/ 	.byte	0x00, 0xf0, 0x81, 0x00


	//----- nvinfo : EIATTR_KPARAM_INFO
	.align		4
.L_59:
        /*0028*/ 	.byte	0x04, 0x17
        /*002a*/ 	.short	(.L_61 - .L_60)
.L_60:
        /*002c*/ 	.word	0x00000000
        /*0030*/ 	.short	0x0001
        /*0032*/ 	.short	0x0008
        /*0034*/ 	.byte	0x00, 0xf5, 0x21, 0x00


	//----- nvinfo : EIATTR_KPARAM_INFO
	.align		4
.L_61:
        /*0038*/ 	.byte	0x04, 0x17
        /*003a*/ 	.short	(.L_63 - .L_62)
.L_62:
        /*003c*/ 	.word	0x00000000
        /*0040*/ 	.short	0x0000
        /*0042*/ 	.short	0x0000
        /*0044*/ 	.byte	0x00, 0xf5, 0x21, 0x00


	//----- nvinfo : EIATTR_SPARSE_MMA_MASK
	.align		4
.L_63:
        /*0048*/ 	.byte	0x03, 0x50
        /*004a*/ 	.short	0x0000


	//----- nvinfo : EIATTR_MAXREG_COUNT
	.align		4
        /*004c*/ 	.byte	0x03, 0x1b
        /*004e*/ 	.short	0x00ff


	//----- nvinfo : EIATTR_MERCURY_ISA_VERSION
	.align		4
        /*0050*/ 	.byte	0x03, 0x5f
        /*0052*/ 	.short	0x0101


	//----- nvinfo : EIATTR_VRC_CTA_INIT_COUNT
	.align		4
        /*0054*/ 	.byte	0x02, 0x4a
	.zero		1
	.zero		1


	//----- nvinfo : EIATTR_EXIT_INSTR_OFFSETS
	.align		4
        /*0058*/ 	.byte	0x04, 0x1c
        /*005a*/ 	.short	(.L_65 - .L_64)


	//   ....[0]....
.L_64:
        /*005c*/ 	.word	0x00000120


	//   ....[1]....
        /*0060*/ 	.word	0x000001b0


	//   ....[2]....
        /*0064*/ 	.word	0x00000250


	//----- nvinfo : EIATTR_CBANK_PARAM_SIZE
	.align		4
.L_65:
        /*0068*/ 	.byte	0x03, 0x19
        /*006a*/ 	.short	0x0038


	//----- nvinfo : EIATTR_PARAM_CBANK
	.align		4
        /*006c*/ 	.byte	0x04, 0x0a
        /*006e*/ 	.short	(.L_67 - .L_66)
	.align		4
.L_66:
        /*0070*/ 	.word	index@(.nv.constant0._Z18clamp_to_bounds_3dPfPKh10Uniforms3D6float2)
        /*0074*/ 	.short	0x0380
        /*0076*/ 	.short	0x0038


	//----- nvinfo : EIATTR_SW_WAR
	.align		4
.L_67:
        /*0078*/ 	.byte	0x04, 0x36
        /*007a*/ 	.short	(.L_69 - .L_68)
.L_68:
        /*007c*/ 	.word	0x00000008
.L_69:


//--------------------- .nv.info._Z17set_zero_float_3dPf10Uniforms3D --------------------------
	.section	.nv.info._Z17set_zero_float_3dPf10Uniforms3D,"",@"SHT_CUDA_INFO"
	.sectionflags	@""
	.align	4


	//----- nvinfo : EIATTR_CUDA_API_VERSION
	.align		4
        /*0000*/ 	.byte	0x04, 0x37
        /*0002*/ 	.short	(.L_71 - .L_70)
.L_70:
        /*0004*/ 	.word	0x00000082


	//----- nvinfo : EIATTR_KPARAM_INFO
	.align		4
.L_71:
        /*0008*/ 	.byte	0x04, 0x17
        /*000a*/ 	.short	(.L_73 - .L_72)
.L_72:
        /*000c*/ 	.word	0x00000000
        /*0010*/ 	.short	0x0001
        /*0012*/ 	.short	0x0008
        /*0014*/ 	.byte	0x00, 0xf0, 0x81, 0x00


	//----- nvinfo : EIATTR_KPARAM_INFO
	.align		4
.L_73:
        /*0018*/ 	.byte	0x04, 0x17
        /*001a*/ 	.short	(.L_75 - .L_74)
.L_74:
        /*001c*/ 	.word	0x00000000
        /*0020*/ 	.short	0x0000
        /*0022*/ 	.short	0x0000
        /*0024*/ 	.byte	0x00, 0xf5, 0x21, 0x00


	//----- nvinfo : EIATTR_SPARSE_MMA_MASK
	.align		4
.L_75:
        /*0028*/ 	.byte	0x03, 0x50
        /*002a*/ 	.short	0x0000


	//----- nvinfo : EIATTR_MAXREG_COUNT
	.align		4
        /*002c*/ 	.byte	0x03, 0x1b
        /*002e*/ 	.short	0x00ff


	//----- nvinfo : EIATTR_MERCURY_ISA_VERSION
	.align		4
        /*0030*/ 	.byte	0x03, 0x5f
        /*0032*/ 	.short	0x0101


	//----- nvinfo : EIATTR_VRC_CTA_INIT_COUNT
	.align		4
        /*0034*/ 	.byte	0x02, 0x4a
	.zero		1
	.zero		1


	//----- nvinfo : EIATTR_EXIT_INSTR_OFFSETS
	.align		4
        /*0038*/ 	.byte	0x04, 0x1c
        /*003a*/ 	.short	(.L_77 - .L_76)


	//   ....[0]....
.L_76:
        /*003c*/ 	.word	0x00000120


	//   ....[1]....
        /*0040*/ 	.word	0x00000190


	//----- nvinfo : EIATTR_CBANK_PARAM_SIZE
	.align		4
.L_77:
        /*0044*/ 	.byte	0x03, 0x19
        /*0046*/ 	.short	0x0028


	//----- nvinfo : EIATTR_PARAM_CBANK
	.align		4
        /*0048*/ 	.byte	0x04, 0x0a
        /*004a*/ 	.short	(.L_79 - .L_78)
	.align		4
.L_78:
        /*004c*/ 	.word	index@(.nv.constant0._Z17set_zero_float_3dPf10Uniforms3D)
        /*0050*/ 	.short	0x0380
        /*0052*/ 	.short	0x0028


	//----- nvinfo : EIATTR_SW_WAR
	.align		4
.L_79:
        /*0054*/ 	.byte	0x04, 0x36
        /*0056*/ 	.short	(.L_81 - .L_80)
.L_80:
        /*0058*/ 	.word	0x00000008
.L_81:


//--------------------- .nv.info._Z23residual_smooth_step_3dPKfPfPKh10Uniforms3D --------------------------
	.section	.nv.info._Z23residual_smooth_step_3dPKfPfPKh10Uniforms3D,"",@"SHT_CUDA_INFO"
	.sectionflags	@""
	.align	4


	//----- nvinfo : EIATTR_CUDA_API_VERSION
	.align		4
        /*0000*/ 	.byte	0x04, 0x37
        /*0002*/ 	.short	(.L_83 - .L_82)
.L_82:
        /*0004*/ 	.word	0x00000082


	//----- nvinfo : EIATTR_KPARAM_INFO
	.align		4
.L_83:
        /*0008*/ 	.byte	0x04, 0x17
        /*000a*/ 	.short	(.L_85 - .L_84)
.L_84:
        /*000c*/ 	.word	0x00000000
        /*0010*/ 	.short	0x0003
        /*0012*/ 	.short	0x0018
        /*0014*/ 	.byte	0x00, 0xf0, 0x81, 0x00


	//----- nvinfo : EIATTR_KPARAM_INFO
	.align		4
.L_85:
        /*0018*/ 	.byte	0x04, 0x17
        /*001a*/ 	.short	(.L_87 - .L_86)
.L_86:
        /*001c*/ 	.word	0x00000000
        /*0020*/ 	.short	0x0002
        /*0022*/ 	.short	0x0010
        /*0024*/ 	.byte	0x00, 0xf5, 0x21, 0x00


	//----- nvinfo : EIATTR_KPARAM_INFO
	.align		4
.L_87:
        /*0028*/ 	.byte	0x04, 0x17
        /*002a*/ 	.short	(.L_89 - .L_88)
.L_88:
        /*002c*/ 	.word	0x00000000
        /*0030*/ 	.short	0x0001
        /*0032*/ 	.short	0x0008
        /*0034*/ 	.byte	0x00, 0xf5, 0x21, 0x00


	//----- nvinfo : EIATTR_KPARAM_INFO
	.align		4
.L_89:
        /*0038*/ 	.byte	0x04, 0x17
        /*003a*/ 	.short	(.L_91 - .L_90)
.L_90:
        /*003c*/ 	.word	0x00000000
        /*0040*/ 	.short	0x0000
        /*0042*/ 	.short	0x0000
        /*0044*/ 	.byte	0x00, 0xf5, 0x21, 0x00


	//----- nvinfo : EIATTR_SPARSE_MMA_MASK
	.align		4
.L_91:
        /*0048*/ 	.byte	0x03, 0x50
        /*004a*/ 	.short	0x0000


	//----- nvinfo : EIATTR_MAXREG_COUNT
	.align		4
        /*004c*/ 	.byte	0x03, 0x1b
        /*004e*/ 	.short	0x00ff


	//----- nvinfo : EIATTR_MERCURY_ISA_VERSION
	.align		4
        /*0050*/ 	.byte	0x03, 0x5f
        /*0052*/ 	.short	0x0101


	//----- nvinfo : EIATTR_VRC_CTA_INIT_COUNT
	.align		4
        /*0054*/ 	.byte	0x02, 0x4a
	.zero		1
	.zero		1


	//----- nvinfo : EIATTR_EXIT_INSTR_OFFSETS
	.align		4
        /*0058*/ 	.byte	0x04, 0x1c
        /*005a*/ 	.short	(.L_93 - .L_92)


	//   ....[0]....
.L_92:
        /*005c*/ 	.word	0x00000120


	//   ....[1]....
        /*0060*/ 	.word	0x00000270


	//   ....[2]....
        /*0064*/ 	.word	0x000004e0


	//----- nvinfo : EIATTR_CBANK_PARAM_SIZE
	.align		4
.L_93:
        /*0068*/ 	.byte	0x03, 0x19
        /*006a*/ 	.short	0x0038


	//----- nvinfo : EIATTR_PARAM_CBANK
	.align		4
        /*006c*/ 	.byte	0x04, 0x0a
        /*006e*/ 	.short	(.L_95 - .L_94)
	.align		4
.L_94:
        /*0070*/ 	.word	index@(.nv.constant0._Z23residual_smooth_step_3dPKfPfPKh10Uniforms3D)
        /*0074*/ 	.short	0x0380
        /*0076*/ 	.short	0x0038


	//----- nvinfo : EIATTR_SW_WAR
	.align		4
.L_95:
        /*0078*/ 	.byte	0x04, 0x36
        /*007a*/ 	.short	(.L_97 - .L_96)
.L_96:
        /*007c*/ 	.word	0x00000008
.L_97:


//--------------------- .nv.info._Z23compute_residual_raw_3dPKfPKhPf10Uniforms3D --------------------------
	.section	.nv.info._Z23compute_residual_raw_3dPKfPKhPf10Uniforms3D,"",@"SHT_CUDA_INFO"
	.sectionflags	@""
	.align	4


	//----- nvinfo : EIATTR_CUDA_API_VERSION
	.align		4
        /*0000*/ 	.byte	0x04, 0x37
        /*0002*/ 	.short	(.L_99 - .L_98)
.L_98:
        /*0004*/ 	.word	0x00000082


	//----- nvinfo : EIATTR_KPARAM_INFO
	.align		4
.L_99:
        /*0008*/ 	.byte	0x04, 0x17
        /*000a*/ 	.short	(.L_101 - .L_100)
.L_100:
        /*000c*/ 	.word	0x00000000
        /*0010*/ 	.short	0x0003
        /*0012*/ 	.short	0x0018
        /*0014*/ 	.byte	0x00, 0xf0, 0x81, 0x00


	//----- nvinfo : EIATTR_KPARAM_INFO
	.align		4
.L_101:
        /*0018*/ 	.byte	0x04, 0x17
        /*001a*/ 	.short	(.L_103 - .L_102)
.L_102:
        /*001c*/ 	.word	0x00000000
        /*0020*/ 	.short	0x0002
        /*0022*/ 	.short	0x0010
        /*0024*/ 	.byte	0x00, 0xf5, 0x21, 0x00


	//----- nvinfo : EIATTR_KPARAM_INFO
	.align		4
.L_103:
        /*0028*/ 	.byte	0x04, 0x17
        /*002a*/ 	.short	(.L_105 - .L_104)
.L_104:
        /*002c*/ 	.word	0x00000000
        /*0030*/ 	.short	0x0001
        /*0032*/ 	.short	0x0008
        /*0034*/ 	.byte	0x00, 0xf5, 0x21, 0x00


	//----- nvinfo : EIATTR_KPARAM_INFO
	.align		4
.L_105:
        /*0038*/ 	.byte	0x04, 0x17
        /*003a*/ 	.short	(.L_107 - .L_106)
.L_106:
        /*003c*/ 	.word	0x00000000
        /*0040*/ 	.short	0x0000
        /*0042*/ 	.short	0x0000
        /*0044*/ 	.byte	0x00, 0xf5, 0x21, 0x00


	//----- nvinfo : EIATTR_SPARSE_MMA_MASK
	.align		4
.L_107:
        /*0048*/ 	.byte	0x03, 0x50
        /*004a*/ 	.short	0x0000


	//----- nvinfo : EIATTR_MAXREG_COUNT
	.align		4
        /*004c*/ 	.byte	0x03, 0x1b
        /*004e*/ 	.short	0x00ff


	//----- nvinfo : EIATTR_MERCURY_ISA_VERSION
	.align		4
        /*0050*/ 	.byte	0x03, 0x5f
        /*0052*/ 	.short	0x0101


	//----- nvinfo : EIATTR_VRC_CTA_INIT_COUNT
	.align		4
        /*0054*/ 	.byte	0x02, 0x4a
	.zero		1
	.zero		1


	//----- nvinfo : EIATTR_EXIT_INSTR_OFFSETS
	.align		4
        /*0058*/ 	.byte	0x04, 0x1c
        /*005a*/ 	.short	(.L_109 - .L_108)


	//   ....[0]....
.L_108:
        /*005c*/ 	.word	0x00000120


	//   ....[1]....
        /*0060*/ 	.word	0x00000270


	//   ....[2]....
        /*0064*/ 	.word	0x000004e0


	//----- nvinfo : EIATTR_CBANK_PARAM_SIZE
	.align		4
.L_109:
        /*0068*/ 	.byte	0x03, 0x19
        /*006a*/ 	.short	0x0038


	//----- nvinfo : EIATTR_PARAM_CBANK
	.align		4
        /*006c*/ 	.byte	0x04, 0x0a
        /*006e*/ 	.short	(.L_111 - .L_110)
	.align		4
.L_110:
        /*0070*/ 	.word	index@(.nv.constant0._Z23compute_residual_raw_3dPKfPKhPf10Uniforms3D)
        /*0074*/ 	.short	0x0380
        /*0076*/ 	.short	0x0038


	//----- nvinfo : EIATTR_SW_WAR
	.align		4
.L_111:
        /*0078*/ 	.byte	0x04, 0x36
        /*007a*/ 	.short	(.L_113 - .L_112)
.L_112:
        /*007c*/ 	.word	0x00000008
.L_113:


//--------------------- .nv.info._Z17rbgs_phase_rhs_3dPfPKhPKf10Uniforms3DS3_j --------------------------
	.section	.nv.info._Z17rbgs_phase_rhs_3dPfPKhPKf10Uniforms3DS3_j,"",@"SHT_CUDA_INFO"
	.sectionflags	@""
	.align	4


	//----- nvinfo : EIATTR_CUDA_API_VERSION
	.align		4
        /*0000*/ 	.byte	0x04, 0x37
        /*0002*/ 	.short	(.L_115 - .L_114)
.L_114:
        /*0004*/ 	.word	0x00000082


	//----- nvinfo : EIATTR_KPARAM_INFO
	.align		4
.L_115:
        /*0008*/ 	.byte	0x04, 0x17
        /*000a*/ 	.short	(.L_117 - .L_116)
.L_116:
        /*000c*/ 	.word	0x00000000
        /*0010*/ 	.short	0x0005
        /*0012*/ 	.short	0x0040
        /*0014*/ 	.byte	0x00, 0xf0, 0x11, 0x00


	//----- nvinfo : EIATTR_KPARAM_INFO
	.align		4
.L_117:
        /*0018*/ 	.byte	0x04, 0x17
        /*001a*/ 	.short	(.L_119 - .L_118)
.L_118:
        /*001c*/ 	.word	0x00000000
        /*0020*/ 	.short	0x0004
        /*0022*/ 	.short	0x0038
        /*0024*/ 	.byte	0x00, 0xf5, 0x21, 0x00


	//----- nvinfo : EIATTR_KPARAM_INFO
	.align		4
.L_119:
        /*0028*/ 	.byte	0x04, 0x17
        /*002a*/ 	.short	(.L_121 - .L_120)
.L_120:
        /*002c*/ 	.word	0x00000000
        /*0030*/ 	.short	0x0003
        /*0032*/ 	.short	0x0018
        /*0034*/ 	.byte	0x00, 0xf0, 0x81, 0x00


	//----- nvinfo : EIATTR_KPARAM_INFO
	.align		4
.L_121:
        /*0038*/ 	.byte	0x04, 0x17
        /*003a*/ 	.short	(.L_123 - .L_122)
.L_122:
        /*003c*/ 	.word	0x00000000
        /*0040*/ 	.short	0x0002
        /*0042*/ 	.short	0x0010
        /*0044*/ 	.byte	0x00, 0xf5, 0x21, 0x00


	//----- nvinfo : EIATTR_KPARAM_INFO
	.align		4
.L_123:
        /*0048*/ 	.byte	0x04, 0x17
        /*004a*/ 	.short	(.L_125 - .L_124)
.L_124:
        /*004c*/ 	.word	0x00000000
        /*0050*/ 	.short	0x0001
        /*0052*/ 	.short	0x0008
        /*0054*/ 	.byte	0x00, 0xf5, 0x21, 0x00


	//----- nvinfo : EIATTR_KPARAM_INFO
	.align		4
.L_125:
        /*0058*/ 	.byte	0x04, 0x17
        /*005a*/ 	.short	(.L_127 - .L_126)
.L_126:
        /*005c*/ 	.word	0x00000000
        /*0060*/ 	.short	0x0000
        /*0062*/ 	.short	0x0000
        /*0064*/ 	.byte	0x00, 0xf5, 0x21, 0x00


	//----- nvinfo : EIATTR_SPARSE_MMA_MASK
	.align		4
.L_127:
        /*0068*/ 	.byte	0x03, 0x50
        /*006a*/ 	.short	0x0000


	//----- nvinfo : EIATTR_MAXREG_COUNT
	.align		4
        /*006c*/ 	.byte	0x03, 0x1b
        /*006e*/ 	.short	0x00ff


	//----- nvinfo : EIATTR_MERCURY_ISA_VERSION
	.align		4
        /*0070*/ 	.byte	0x03, 0x5f
        /*0072*/ 	.short	0x0101


	//----- nvinfo : EIATTR_VRC_CTA_INIT_COUNT
	.align		4
        /*0074*/ 	.byte	0x02, 0x4a
	.zero		1
	.zero		1


	//----- nvinfo : EIATTR_EXIT_INSTR_OFFSETS
	.align		4
        /*0078*/ 	.byte	0x04, 0x1c
        /*007a*/ 	.short	(.L_129 - .L_128)


	//   ....[0]....
.L_128:
        /*007c*/ 	.word	0x00000120


	//   ....[1]....
        /*0080*/ 	.word	0x00000170


	//   ....[2]....
        /*0084*/ 	.word	0x00000270


	//   ....[3]....
        /*0088*/ 	.word	0x00000310


	//   ....[4]....
        /*008c*/ 	.word	0x000005a0


	//----- nvinfo : EIATTR_CRS_STACK_SIZE
	.align		4
.L_129:
        /*0090*/ 	.byte	0x04, 0x1e
        /*0092*/ 	.short	(.L_131 - .L_130)
.L_130:
        /*0094*/ 	.word	0x00000000


	//----- nvinfo : EIATTR_CBANK_PARAM_SIZE
	.align		4
.L_131:
        /*0098*/ 	.byte	0x03, 0x19
        /*009a*/ 	.short	0x0044


	//----- nvinfo : EIATTR_PARAM_CBANK
	.align		4
        /*009c*/ 	.byte	0x04, 0x0a
        /*009e*/ 	.short	(.L_133 - .L_132)
	.align		4
.L_132:
        /*00a0*/ 	.word	index@(.nv.constant0._Z17rbgs_phase_rhs_3dPfPKhPKf10Uniforms3DS3_j)
        /*00a4*/ 	.short	0x0380
        /*00a6*/ 	.short	0x0044


	//----- nvinfo : EIATTR_SW_WAR
	.align		4
.L_133:
        /*00a8*/ 	.byte	0x04, 0x36
        /*00aa*/ 	.short	(.L_135 - .L_134)
.L_134:
        /*00ac*/ 	.word	0x00000008
.L_135:


//--------------------- .nv.info._Z13rbgs_phase_3dPfPKhPKf10Uniforms3Dj --------------------------
	.section	.nv.info._Z13rbgs_phase_3dPfPKhPKf10Uniforms3Dj,"",@"SHT_CUDA_INFO"
	.sectionflags	@""
	.align	4


	//----- nvinfo : EIATTR_CUDA_API_VERSION
	.align		4
        /*0000*/ 	.byte	0x04, 0x37
        /*0002*/ 	.short	(.L_137 - .L_136)
.L_136:
        /*0004*/ 	.word	0x00000082


	//----- nvinfo : EIATTR_KPARAM_INFO
	.align		4
.L_137:
        /*0008*/ 	.byte	0x04, 0x17
        /*000a*/ 	.short	(.L_139 - .L_138)
.L_138:
        /*000c*/ 	.word	0x00000000
        /*0010*/ 	.short	0x0004
        /*0012*/ 	.short	0x0038
        /*0014*/ 	.byte	0x00, 0xf0, 0x11, 0x00


	//----- nvinfo : EIATTR_KPARAM_INFO
	.align		4
.L_139:
        /*0018*/ 	.byte	0x04, 0x17
        /*001a*/ 	.short	(.L_141 - .L_140)
.L_140:
        /*001c*/ 	.word	0x00000000
        /*0020*/ 	.short	0x0003
        /*0022*/ 	.short	0x0018
        /*0024*/ 	.byte	0x00, 0xf0, 0x81, 0x00


	//----- nvinfo : EIATTR_KPARAM_INFO
	.align		4
.L_141:
        /*0028*/ 	.byte	0x04, 0x17
        /*002a*/ 	.short	(.L_143 - .L_142)
.L_142:
        /*002c*/ 	.word	0x00000000
        /*0030*/ 	.short	0x0002
        /*0032*/ 	.short	0x0010
        /*0034*/ 	.byte	0x00, 0xf5, 0x21, 0x00


	//----- nvinfo : EIATTR_KPARAM_INFO
	.align		4
.L_143:
        /*0038*/ 	.byte	0x04, 0x17
        /*003a*/ 	.short	(.L_145 - .L_144)
.L_144:
        /*003c*/ 	.word	0x00000000
        /*0040*/ 	.short	0x0001
        /*0042*/ 	.short	0x0008
        /*0044*/ 	.byte	0x00, 0xf5, 0x21, 0x00


	//----- nvinfo : EIATTR_KPARAM_INFO
	.align		4
.L_145:
        /*0048*/ 	.byte	0x04, 0x17
        /*004a*/ 	.short	(.L_147 - .L_146)
.L_146:
        /*004c*/ 	.word	0x00000000
        /*0050*/ 	.short	0x0000
        /*0052*/ 	.short	0x0000
        /*0054*/ 	.byte	0x00, 0xf5, 0x21, 0x00


	//----- nvinfo : EIATTR_SPARSE_MMA_MASK
	.align		4
.L_147:
        /*0058*/ 	.byte	0x03, 0x50
        /*005a*/ 	.short	0x0000


	//----- nvinfo : EIATTR_MAXREG_COUNT
	.align		4
        /*005c*/ 	.byte	0x03, 0x1b
        /*005e*/ 	.short	0x00ff


	//----- nvinfo : EIATTR_MERCURY_ISA_VERSION
	.align		4
        /*0060*/ 	.byte	0x03, 0x5f
        /*0062*/ 	.short	0x0101


	//----- nvinfo : EIATTR_VRC_CTA_INIT_COUNT
	.align		4
        /*0064*/ 	.byte	0x02, 0x4a
	.zero		1
	.zero		1


	//----- nvinfo : EIATTR_EXIT_INSTR_OFFSETS
	.align		4
        /*0068*/ 	.byte	0x04, 0x1c
        /*006a*/ 	.short	(.L_149 - .L_148)


	//   ....[0]....
.L_148:
        /*006c*/ 	.word	0x00000120


	//   ....[1]....
        /*0070*/ 	.word	0x00000170


	//   ....[2]....
        /*0074*/ 	.word	0x00000270


	//   ....[3]....
        /*0078*/ 	.word	0x00000310


	//   ....[4]....
        /*007c*/ 	.word	0x00000560


	//----- nvinfo : EIATTR_CRS_STACK_SIZE
	.align		4
.L_149:
        /*0080*/ 	.byte	0x04, 0x1e
        /*0082*/ 	.short	(.L_151 - .L_150)
.L_150:
        /*0084*/ 	.word	0x00000000


	//----- nvinfo : EIATTR_CBANK_PARAM_SIZE
	.align		4
.L_151:
        /*0088*/ 	.byte	0x03, 0x19
        /*008a*/ 	.short	0x003c


	//----- nvinfo : EIATTR_PARAM_CBANK
	.align		4
        /*008c*/ 	.byte	0x04, 0x0a
        /*008e*/ 	.short	(.L_153 - .L_152)
	.align		4
.L_152:
        /*0090*/ 	.word	index@(.nv.constant0._Z13rbgs_phase_3dPfPKhPKf10Uniforms3Dj)
        /*0094*/ 	.short	0x0380
        /*0096*/ 	.short	0x003c


	//----- nvinfo : EIATTR_SW_WAR
	.align		4
.L_153:
        /*0098*/ 	.byte	0x04, 0x36
        /*009a*/ 	.short	(.L_155 - .L_154)
.L_154:
        /*009c*/ 	.word	0x00000008
.L_155:


//--------------------- .nv.info._Z18jacobi_step_rhs_3dPKfPfPKhS0_10Uniforms3DS0_ --------------------------
	.section	.nv.info._Z18jacobi_step_rhs_3dPKfPfPKhS0_10Uniforms3DS0_,"",@"SHT_CUDA_INFO"
	.sectionflags	@""
	.align	4


	//----- nvinfo : EIATTR_CUDA_API_VERSION
	.align		4
        /*0000*/ 	.byte	0x04, 0x37
        /*0002*/ 	.short	(.L_157 - .L_156)
.L_156:
        /*0004*/ 	.word	0x00000082


	//----- nvinfo : EIATTR_KPARAM_INFO
	.align		4
.L_157:
        /*0008*/ 	.byte	0x04, 0x17
        /*000a*/ 	.short	(.L_159 - .L_158)
.L_158:
        /*000c*/ 	.word	0x00000000
        /*0010*/ 	.short	0x0005
        /*0012*/ 	.short	0x0040
        /*0014*/ 	.byte	0x00, 0xf5, 0x21, 0x00


	//----- nvinfo : EIATTR_KPARAM_INFO
	.align		4
.L_159:
        /*0018*/ 	.byte	0x04, 0x17
        /*001a*/ 	.short	(.L_161 - .L_160)
.L_160:
        /*001c*/ 	.word	0x00000000
        /*0020*/ 	.short	0x0004
        /*0022*/ 	.short	0x0020
        /*0024*/ 	.byte	0x00, 0xf0, 0x81, 0x00


	//----- nvinfo : EIATTR_KPARAM_INFO
	.align		4
.L_161:
        /*0028*/ 	.byte	0x04, 0x17
        /*002a*/ 	.short	(.L_163 - .L_162)
.L_162:
        /*002c*/ 	.word	0x00000000
        /*0030*/ 	.short	0x0003
        /*0032*/ 	.short	0x0018
        /*0034*/ 	.byte	0x00, 0xf5, 0x21, 0x00


	//----- nvinfo : EIATTR_KPARAM_INFO
	.align		4
.L_163:
        /*0038*/ 	.byte	0x04, 0x17
        /*003a*/ 	.short	(.L_165 - .L_164)
.L_164:
        /*003c*/ 	.word	0x00000000
        /*0040*/ 	.short	0x0002
        /*0042*/ 	.short	0x0010
        /*0044*/ 	.byte	0x00, 0xf5, 0x21, 0x00


	//----- nvinfo : EIATTR_KPARAM_INFO
	.align		4
.L_165:
        /*0048*/ 	.byte	0x04, 0x17
        /*004a*/ 	.short	(.L_167 - .L_166)
.L_166:
        /*004c*/ 	.word	0x00000000
        /*0050*/ 	.short	0x0001
        /*0052*/ 	.short	0x0008
        /*0054*/ 	.byte	0x00, 0xf5, 0x21, 0x00


	//----- nvinfo : EIATTR_KPARAM_INFO
	.align		4
.L_167:
        /*0058*/ 	.byte	0x04, 0x17
        /*005a*/ 	.short	(.L_169 - .L_168)
.L_168:
        /*005c*/ 	.word	0x00000000
        /*0060*/ 	.short	0x0000
        /*0062*/ 	.short	0x0000
        /*0064*/ 	.byte	0x00, 0xf5, 0x21, 0x00


	//----- nvinfo : EIATTR_SPARSE_MMA_MASK
	.align		4
.L_169:
        /*0068*/ 	.byte	0x03, 0x50
        /*006a*/ 	.short	0x0000


	//----- nvinfo : EIATTR_MAXREG_COUNT
	.align		4
        /*006c*/ 	.byte	0x03, 0x1b
        /*006e*/ 	.short	0x00ff


	//----- nvinfo : EIATTR_MERCURY_ISA_VERSION
	.align		4
        /*0070*/ 	.byte	0x03, 0x5f
        /*0072*/ 	.short	0x0101


	//----- nvinfo : EIATTR_VRC_CTA_INIT_COUNT
	.align		4
        /*0074*/ 	.byte	0x02, 0x4a
	.zero		1
	.zero		1


	//----- nvinfo : EIATTR_EXIT_INSTR_OFFSETS
	.align		4
        /*0078*/ 	.byte	0x04, 0x1c
        /*007a*/ 	.short	(.L_171 - .L_170)


	//   ....[0]....
.L_170:
        /*007c*/ 	.word	0x00000120


	//   ....[1]....
        /*0080*/ 	.word	0x00000220


	//   ....[2]....
        /*0084*/ 	.word	0x00000330


	//   ....[3]....
        /*0088*/ 	.word	0x000005e0


	//----- nvinfo : EIATTR_CRS_STACK_SIZE
	.align		4
.L_171:
        /*008c*/ 	.byte	0x04, 0x1e
        /*008e*/ 	.short	(.L_173 - .L_172)
.L_172:
        /*0090*/ 	.word	0x00000000


	//----- nvinfo : EIATTR_CBANK_PARAM_SIZE
	.align		4
.L_173:
        /*0094*/ 	.byte	0x03, 0x19
        /*0096*/ 	.short	0x0048


	//----- nvinfo : EIATTR_PARAM_CBANK
	.align		4
        /*0098*/ 	.byte	0x04, 0x0a
        /*009a*/ 	.short	(.L_175 - .L_174)
	.align		4
.L_174:
        /*009c*/ 	.word	index@(.nv.constant0._Z18jacobi_step_rhs_3dPKfPfPKhS0_10Uniforms3DS0_)
        /*00a0*/ 	.short	0x0380
        /*00a2*/ 	.short	0x0048


	//----- nvinfo : EIATTR_SW_WAR
	.align		4
.L_175:
        /*00a4*/ 	.byte	0x04, 0x36
        /*00a6*/ 	.short	(.L_177 - .L_176)
.L_176:
        /*00a8*/ 	.word	0x00000008
.L_177:


//--------------------- .nv.info._Z14jacobi_step_3dPKfPfPKhS0_10Uniforms3D --------------------------
	.section	.nv.info._Z14jacobi_step_3dPKfPfPKhS0_10Uniforms3D,"",@"SHT_CUDA_INFO"
	.sectionflags	@""
	.align	4


	//----- nvinfo : EIATTR_CUDA_API_VERSION
	.align		4
        /*0000*/ 	.byte	0x04, 0x37
        /*0002*/ 	.short	(.L_179 - .L_178)
.L_178:
        /*0004*/ 	.word	0x00000082


	//----- nvinfo : EIATTR_KPARAM_INFO
	.align		4
.L_179:
        /*0008*/ 	.byte	0x04, 0x17
        /*000a*/ 	.short	(.L_181 - .L_180)
.L_180:
        /*000c*/ 	.word	0x00000000
        /*0010*/ 	.short	0x0004
        /*0012*/ 	.short	0x0020
        /*0014*/ 	.byte	0x00, 0xf0, 0x81, 0x00


	//----- nvinfo : EIATTR_KPARAM_INFO
	.align		4
.L_181:
        /*0018*/ 	.byte	0x04, 0x17
        /*001a*/ 	.short	(.L_183 - .L_182)
.L_182:
        /*001c*/ 	.word	0x00000000
        /*0020*/ 	.short	0x0003
        /*0022*/ 	.short	0x0018
        /*0024*/ 	.byte	0x00, 0xf5, 0x21, 0x00


	//----- nvinfo : EIATTR_KPARAM_INFO
	.align		4
.L_183:
        /*0028*/ 	.byte	0x04, 0x17
        /*002a*/ 	.short	(.L_185 - .L_184)
.L_184:
        /*002c*/ 	.word	0x00000000
        /*0030*/ 	.short	0x0002
        /*0032*/ 	.short	0x0010
        /*0034*/ 	.byte	0x00, 0xf5, 0x21, 0x00


	//----- nvinfo : EIATTR_KPARAM_INFO
	.align		4
.L_185:
        /*0038*/ 	.byte	0x04, 0x17
        /*003a*/ 	.short	(.L_187 - .L_186)
.L_186:
        /*003c*/ 	.word	0x00000000
        /*0040*/ 	.short	0x0001
        /*0042*/ 	.short	0x0008
        /*0044*/ 	.byte	0x00, 0xf5, 0x21, 0x00


	//----- nvinfo : EIATTR_KPARAM_INFO
	.align		4
.L_187:
        /*0048*/ 	.byte	0x04, 0x17
        /*004a*/ 	.short	(.L_189 - .L_188)
.L_188:
        /*004c*/ 	.word	0x00000000
        /*0050*/ 	.short	0x0000
        /*0052*/ 	.short	0x0000
        /*0054*/ 	.byte	0x00, 0xf5, 0x21, 0x00


	//----- nvinfo : EIATTR_SPARSE_MMA_MASK
	.align		4
.L_189:
        /*0058*/ 	.byte	0x03, 0x50
        /*005a*/ 	.short	0x0000


	//----- nvinfo : EIATTR_MAXREG_COUNT
	.align		4
        /*005c*/ 	.byte	0x03, 0x1b
        /*005e*/ 	.short	0x00ff


	//----- nvinfo : EIATTR_MERCURY_ISA_VERSION
	.align		4
        /*0060*/ 	.byte	0x03, 0x5f
        /*0062*/ 	.short	0x0101


	//----- nvinfo : EIATTR_VRC_CTA_INIT_COUNT
	.align		4
        /*0064*/ 	.byte	0x02, 0x4a
	.zero		1
	.zero		1


	//----- nvinfo : EIATTR_EXIT_INSTR_OFFSETS
	.align		4
        /*0068*/ 	.byte	0x04, 0x1c
        /*006a*/ 	.short	(.L_191 - .L_190)


	//   ....[0]....
.L_190:
        /*006c*/ 	.word	0x00000120


	//   ....[1]....
        /*0070*/ 	.word	0x00000220


	//   ....[2]....
        /*0074*/ 	.word	0x00000330


	//   ....[3]....
        /*0078*/ 	.word	0x000005a0


	//----- nvinfo : EIATTR_CRS_STACK_SIZE
	.align		4
.L_191:
        /*007c*/ 	.byte	0x04, 0x1e
        /*007e*/ 	.short	(.L_193 - .L_192)
.L_192:
        /*0080*/ 	.word	0x00000000


	//----- nvinfo : EIATTR_CBANK_PARAM_SIZE
	.align		4
.L_193:
        /*0084*/ 	.byte	0x03, 0x19
        /*0086*/ 	.short	0x0040


	//----- nvinfo : EIATTR_PARAM_CBANK
	.align		4
        /*0088*/ 	.byte	0x04, 0x0a
        /*008a*/ 	.short	(.L_195 - .L_194)
	.align		4
.L_194:
        /*008c*/ 	.word	index@(.nv.constant0._Z14jacobi_step_3dPKfPfPKhS0_10Uniforms3D)
        /*0090*/ 	.short	0x0380
        /*0092*/ 	.short	0x0040


	//----- nvinfo : EIATTR_SW_WAR
	.align		4
.L_195:
        /*0094*/ 	.byte	0x04, 0x36
        /*0096*/ 	.short	(.L_197 - .L_196)
.L_196:
        /*0098*/ 	.word	0x00000008
.L_197:


//--------------------- .nv.info._Z18apply_dirichlet_3dPfPKhPKf10Uniforms3D --------------------------
	.section	.nv.info._Z18apply_dirichlet_3dPfPKhPKf10Uniforms3D,"",@"SHT_CUDA_INFO"
	.sectionflags	@""
	.align	4


	//----- nvinfo : EIATTR_CUDA_API_VERSION
	.align		4
        /*0000*/ 	.byte	0x04, 0x37
        /*0002*/ 	.short	(.L_199 - .L_198)
.L_198:
        /*0004*/ 	.word	0x00000082


	//----- nvinfo : EIATTR_KPARAM_INFO
	.align		4
.L_199:
        /*0008*/ 	.byte	0x04, 0x17
        /*000a*/ 	.short	(.L_201 - .L_200)
.L_200:
        /*000c*/ 	.word	0x00000000
        /*0010*/ 	.short	0x0003
        /*0012*/ 	.short	0x0018
        /*0014*/ 	.byte	0x00, 0xf0, 0x81, 0x00


	//----- nvinfo : EIATTR_KPARAM_INFO
	.align		4
.L_201:
        /*0018*/ 	.byte	0x04, 0x17
        /*001a*/ 	.short	(.L_203 - .L_202)
.L_202:
        /*001c*/ 	.word	0x00000000
        /*0020*/ 	.short	0x0002
        /*0022*/ 	.short	0x0010
        /*0024*/ 	.byte	0x00, 0xf5, 0x21, 0x00


	//----- nvinfo : EIATTR_KPARAM_INFO
	.align		4
.L_203:
        /*0028*/ 	.byte	0x04, 0x17
        /*002a*/ 	.short	(.L_205 - .L_204)
.L_204:
        /*002c*/ 	.word	0x00000000
        /*0030*/ 	.short	0x0001
        /*0032*/ 	.short	0x0008
        /*0034*/ 	.byte	0x00, 0xf5, 0x21, 0x00


	//----- nvinfo : EIATTR_KPARAM_INFO
	.align		4
.L_205:
        /*0038*/ 	.byte	0x04, 0x17
        /*003a*/ 	.short	(.L_207 - .L_206)
.L_206:
        /*003c*/ 	.word	0x00000000
        /*0040*/ 	.short	0x0000
        /*0042*/ 	.short	0x0000
        /*0044*/ 	.byte	0x00, 0xf5, 0x21, 0x00


	//----- nvinfo : EIATTR_SPARSE_MMA_MASK
	.align		4
.L_207:
        /*0048*/ 	.byte	0x03, 0x50
        /*004a*/ 	.short	0x0000


	//----- nvinfo : EIATTR_MAXREG_COUNT
	.align		4
        /*004c*/ 	.byte	0x03, 0x1b
        /*004e*/ 	.short	0x00ff


	//----- nvinfo : EIATTR_MERCURY_ISA_VERSION
	.align		4
        /*0050*/ 	.byte	0x03, 0x5f
        /*0052*/ 	.short	0x0101


	//----- nvinfo : EIATTR_VRC_CTA_INIT_COUNT
	.align		4
        /*0054*/ 	.byte	0x02, 0x4a
	.zero		1
	.zero		1


	//----- nvinfo : EIATTR_EXIT_INSTR_OFFSETS
	.align		4
        /*0058*/ 	.byte	0x04, 0x1c
        /*005a*/ 	.short	(.L_209 - .L_208)


	//   ....[0]....
.L_208:
        /*005c*/ 	.word	0x00000120


	//   ....[1]....
        /*0060*/ 	.word	0x000001b0


	//   ....[2]....
        /*0064*/ 	.word	0x00000220


	//----- nvinfo : EIATTR_CBANK_PARAM_SIZE
	.align		4
.L_209:
        /*0068*/ 	.byte	0x03, 0x19
        /*006a*/ 	.short	0x0038


	//----- nvinfo : EIATTR_PARAM_CBANK
	.align		4
        /*006c*/ 	.byte	0x04, 0x0a
        /*006e*/ 	.short	(.L_211 - .L_210)
	.align		4
.L_210:
        /*0070*/ 	.word	index@(.nv.constant0._Z18apply_dirichlet_3dPfPKhPKf10Uniforms3D)
        /*0074*/ 	.short	0x0380
        /*0076*/ 	.short	0x0038


	//----- nvinfo : EIATTR_SW_WAR
	.align		4
.L_211:
        /*0078*/ 	.byte	0x04, 0x36
        /*007a*/ 	.short	(.L_213 - .L_212)
.L_212:
        /*007c*/ 	.word	0x00000008
.L_213:


//--------------------- .nv.callgraph             --------------------------
	.section	.nv.callgraph,"",@"SHT_CUDA_CALLGRAPH"
	.align	4
	.sectionentsize	8
	.align		4
        /*0000*/ 	.word	0x00000000
	.align		4
        /*0004*/ 	.word	0xffffffff
	.align		4
        /*0008*/ 	.word	0x00000000
	.align		4
        /*000c*/ 	.word	0xfffffffe
	.align		4
        /*0010*/ 	.word	0x00000000
	.align		4
        /*0014*/ 	.word	0xfffffffd
	.align		4
        /*0018*/ 	.word	0x00000000
	.align		4
        /*001c*/ 	.word	0xfffffffc


//--------------------- .text._Z18clamp_to_bounds_3dPfPKh10Uniforms3D6float2 --------------------------
	.section	.text._Z18clamp_to_bounds_3dPfPKh10Uniforms3D6float2,"ax",@progbits
	.align	128
        .global         _Z18clamp_to_bounds_3dPfPKh10Uniforms3D6float2
        .type           _Z18clamp_to_bounds_3dPfPKh10Uniforms3D6float2,@function
        .size           _Z18clamp_to_bounds_3dPfPKh10Uniforms3D6float2,(.L_x_15 - _Z18clamp_to_bounds_3dPfPKh10Uniforms3D6float2)
        .other          _Z18clamp_to_bounds_3dPfPKh10Uniforms3D6float2,@"STO_CUDA_ENTRY STV_DEFAULT"
_Z18clamp_to_bounds_3dPfPKh10Uniforms3D6float2:
.text._Z18clamp_to_bounds_3dPfPKh10Uniforms3D6float2:
[----:B------:R-:W-:Y:S01]  /*0000*/  LDC R1, c[0x0][0x37c] ;  /* 0x0000df00ff017b82 */ /* 0x000fe20000000800 */
[----:B------:R-:W0:Y:S07]  /*0010*/  S2R R5, SR_TID.Y ;  /* 0x0000000000057919 */ /* 0x000e2e0000002200 */
[----:B------:R-:W1:Y:S01]  /*0020*/  LDC R0, c[0x0][0x360] ;  /* 0x0000d800ff007b82 */ /* 0x000e620000000800 */
[----:B------:R-:W2:Y:S01]  /*0030*/  LDCU.64 UR8, c[0x0][0x390] ;  /* 0x00007200ff0877ac */ /* 0x000ea20008000a00 */
[----:B------:R-:W1:Y:S01]  /*0040*/  S2R R3, SR_TID.X ;  /* 0x0000000000037919 */ /* 0x000e620000002100 */
[----:B------:R-:W3:Y:S01]  /*0050*/  LDCU UR7, c[0x0][0x398] ;  /* 0x00007300ff0777ac */ /* 0x000ee20008000800 */
[----:B------:R-:W4:Y:S04]  /*0060*/  S2R R7, SR_TID.Z ;  /* 0x0000000000077919 */ /* 0x000f280000002300 */
[----:B------:R-:W0:Y:S08]  /*0070*/  S2UR UR5, SR_CTAID.Y ;  /* 0x00000000000579c3 */ /* 0x000e300000002600 */
[----:B------:R-:W0:Y:S08]  /*0080*/  LDC R2, c[0x0][0x364] ;  /* 0x0000d900ff027b82 */ /* 0x000e300000000800 */
[----:B------:R-:W1:Y:S08]  /*0090*/  S2UR UR4, SR_CTAID.X ;  /* 0x00000000000479c3 */ /* 0x000e700000002500 */
[----:B------:R-:W4:Y:S08]  /*00a0*/  S2UR UR6, SR_CTAID.Z ;  /* 0x00000000000679c3 */ /* 0x000f300000002700 */
[----:B------:R-:W4:Y:S01]  /*00b0*/  LDC R4, c[0x0][0x368] ;  /* 0x0000da00ff047b82 */ /* 0x000f220000000800 */
[----:B0-----:R-:W-:-:S05]  /*00c0*/  IMAD R2, R2, UR5, R5 ;  /* 0x0000000502027c24 */ /* 0x001fca000f8e0205 */
[----:B--2---:R-:W-:Y:S01]  /*00d0*/  ISETP.GE.U32.AND P0, PT, R2, UR9, PT ;  /* 0x0000000902007c0c */ /* 0x004fe2000bf06070 */
[----:B-1----:R-:W-:-:S05]  /*00e0*/  IMAD R0, R0, UR4, R3 ;  /* 0x0000000400007c24 */ /* 0x002fca000f8e0203 */
[----:B------:R-:W-:Y:S01]  /*00f0*/  ISETP.GE.U32.OR P0, PT, R0, UR8, P0 ;  /* 0x0000000800007c0c */ /* 0x000fe20008706470 */
[----:B----4-:R-:W-:-:S05]  /*0100*/  IMAD R3, R4, UR6, R7 ;  /* 0x0000000604037c24 */ /* 0x010fca000f8e0207 */
[----:B---3--:R-:W-:-:S13]  /*0110*/  ISETP.GE.U32.OR P0, PT, R3, UR7, P0 ;  /* 0x0000000703007c0c */ /* 0x008fda0008706470 */
[----:B------:R-:W-:Y:S05]  /*0120*/  @P0 EXIT ;  /* 0x000000000000094d */ /* 0x000fea0003800000 */
[----:B------:R-:W0:Y:S01]  /*0130*/  LDCU.64 UR6, c[0x0][0x388] ;  /* 0x00007100ff0677ac */ /* 0x000e220008000a00 */
[----:B------:R-:W-:Y:S01]  /*0140*/  IMAD R3, R3, UR9, R2 ;  /* 0x0000000903037c24 */ /* 0x000fe2000f8e0202 */
[----:B------:R-:W1:Y:S03]  /*0150*/  LDCU.64 UR4, c[0x0][0x358] ;  /* 0x00006b00ff0477ac */ /* 0x000e660008000a00 */
[----:B------:R-:W-:-:S05]  /*0160*/  IMAD R5, R3, UR8, R0 ;  /* 0x0000000803057c24 */ /* 0x000fca000f8e0200 */
[----:B0-----:R-:W-:-:S05]  /*0170*/  IADD3 R2, P0, PT, R5, UR6, RZ ;  /* 0x0000000605027c10 */ /* 0x001fca000ff1e0ff */
[----:B------:R-:W-:-:S05]  /*0180*/  IMAD.X R3, RZ, RZ, UR7, P0 ;  /* 0x00000007ff037e24 */ /* 0x000fca00080e06ff */
[----:B-1----:R-:W2:Y:S02]  /*0190*/  LDG.E.U8 R2, desc[UR4][R2.64] ;  /* 0x0000000402027981 */ /* 0x002ea4000c1e1100 */
[----:B--2---:R-:W-:-:S13]  /*01a0*/  ISETP.NE.AND P0, PT, R2, RZ, PT ;  /* 0x000000ff0200720c */ /* 0x004fda0003f05270 */
[----:B------:R-:W-:Y:S05]  /*01b0*/  @P0 EXIT ;  /* 0x000000000000094d */ /* 0x000fea0003800000 */
[----:B------:R-:W0:Y:S01]  /*01c0*/  LDC.64 R2, c[0x0][0x380] ;  /* 0x0000e000ff027b82 */ /* 0x000e220000000a00 */
[----:B------:R-:W1:Y:S01]  /*01d0*/  LDCU.64 UR6, c[0x0][0x3b0] ;  /* 0x00007600ff0677ac */ /* 0x000e620008000a00 */
[----:B0-----:R-:W-:-:S05]  /*01e0*/  IMAD.WIDE.U32 R2, R5, 0x4, R2 ;  /* 0x0000000405027825 */ /* 0x001fca00078e0002 */
[----:B------:R-:W1:Y:S02]  /*01f0*/  LDG.E R0, desc[UR4][R2.64] ;  /* 0x0000000402007981 */ /* 0x000e64000c1e1900 */
[----:B-1----:R-:W-:-:S04]  /*0200*/  FSETP.GEU.AND P0, PT, R0, UR6, PT ;  /* 0x0000000600007c0b */ /* 0x002fc8000bf0e000 */
[----:B------:R-:W-:-:S04]  /*0210*/  FSEL R0, R0, UR6, P0 ;  /* 0x0000000600007c08 */ /* 0x000fc80008000000 */
[----:B------:R-:W-:-:S04]  /*0220*/  FSETP.GT.AND P0, PT, R0, UR7, PT ;  /* 0x0000000700007c0b */ /* 0x000fc8000bf04000 */
[----:B------:R-:W-:-:S05]  /*0230*/  FSEL R5, R0, UR7, !P0 ;  /* 0x0000000700057c08 */ /* 0x000fca000c000000 */
[----:B------:R-:W-:Y:S01]  /*0240*/  STG.E desc[UR4][R2.64], R5 ;  /* 0x0000000502007986 */ /* 0x000fe2000c101904 */
[----:B------:R-:W-:Y:S05]  /*0250*/  EXIT ;  /* 0x000000000000794d */ /* 0x000fea0003800000 */
.L_x_0:
[----:B------:R-:W-:-:S00]  /*0260*/  BRA `(.L_x_0) ;  /* 0xfffffffc00fc7947 */ /* 0x000fc0000383ffff */
[----:B------:R-:W-:-:S00]  /*0270*/  NOP ;  /* 0x0000000000007918 */ /* 0x000fc00000000000 */
        /* <DEDUP_REMOVED lines=8> */
.L_x_15:


//--------------------- .text._Z17set_zero_float_3dPf10Uniforms3D --------------------------
	.section	.text._Z17set_zero_float_3dPf10Uniforms3D,"ax",@progbits
	.align	128
        .global         _Z17set_zero_float_3dPf10Uniforms3D
        .type           _Z17set_zero_float_3dPf10Uniforms3D,@function
        .size           _Z17set_zero_float_3dPf10Uniforms3D,(.L_x_16 - _Z17set_zero_float_3dPf10Uniforms3D)
        .other          _Z17set_zero_float_3dPf10Uniforms3D,@"STO_CUDA_ENTRY STV_DEFAULT"
_Z17set_zero_float_3dPf10Uniforms3D:
.text._Z17set_zero_float_3dPf10Uniforms3D:
        /* <DEDUP_REMOVED lines=19> */
[----:B------:R-:W0:Y:S01]  /*0130*/  LDC.64 R2, c[0x0][0x380] ;  /* 0x0000e000ff027b82 */ /* 0x000e220000000a00 */
[----:B------:R-:W1:Y:S01]  /*0140*/  LDCU.64 UR4, c[0x0][0x358] ;  /* 0x00006b00ff0477ac */ /* 0x000e620008000a00 */
[----:B------:R-:W-:-:S04]  /*0150*/  IMAD R5, R5, UR9, R4 ;  /* 0x0000000905057c24 */ /* 0x000fc8000f8e0204 */
[----:B------:R-:W-:-:S04]  /*0160*/  IMAD R5, R5, UR8, R0 ;  /* 0x0000000805057c24 */ /* 0x000fc8000f8e0200 */
[----:B0-----:R-:W-:-:S05]  /*0170*/  IMAD.WIDE.U32 R2, R5, 0x4, R2 ;  /* 0x0000000405027825 */ /* 0x001fca00078e0002 */
[----:B-1----:R-:W-:Y:S01]  /*0180*/  STG.E desc[UR4][R2.64], RZ ;  /* 0x000000ff02007986 */ /* 0x002fe2000c101904 */
[----:B------:R-:W-:Y:S05]  /*0190*/  EXIT ;  /* 0x000000000000794d */ /* 0x000fea0003800000 */
.L_x_1:
        /* <DEDUP_REMOVED lines=14> */
.L_x_16:


//--------------------- .text._Z23residual_smooth_step_3dPKfPfPKh10Uniforms3D --------------------------
	.section	.text._Z23residual_smooth_step_3dPKfPfPKh10Uniforms3D,"ax",@progbits
	.align	128
        .global         _Z23residual_smooth_step_3dPKfPfPKh10Uniforms3D
        .type           _Z23residual_smooth_step_3dPKfPfPKh10Uniforms3D,@function
        .size           _Z23residual_smooth_step_3dPKfPfPKh10Uniforms3D,(.L_x_17 - _Z23residual_smooth_step_3dPKfPfPKh10Uniforms3D)
        .other          _Z23residual_smooth_step_3dPKfPfPKh10Uniforms3D,@"STO_CUDA_ENTRY STV_DEFAULT"
_Z23residual_smooth_step_3dPKfPfPKh10Uniforms3D:
.text._Z23residual_smooth_step_3dPKfPfPKh10Uniforms3D:
[----:B------:R-:W-:Y:S01]  /*0000*/  LDC R1, c[0x0][0x37c] ;  /* 0x0000df00ff017b82 */ /* 0x000fe20000000800 */
[----:B------:R-:W0:Y:S07]  /*0010*/  S2R R3, SR_TID.Y ;  /* 0x0000000000037919 */ /* 0x000e2e0000002200 */
[----:B------:R-:W1:Y:S01]  /*0020*/  LDC R9, c[0x0][0x360] ;  /* 0x0000d800ff097b82 */ /* 0x000e620000000800 */
[----:B------:R-:W2:Y:S01]  /*0030*/  LDCU UR7, c[0x0][0x3a0] ;  /* 0x00007400ff0777ac */ /* 0x000ea20008000800 */
[----:B------:R-:W1:Y:S01]  /*0040*/  S2R R2, SR_TID.X ;  /* 0x0000000000027919 */ /* 0x000e620000002100 */
[----:B------:R-:W3:Y:S05]  /*0050*/  S2R R7, SR_TID.Z ;  /* 0x0000000000077919 */ /* 0x000eea0000002300 */
[----:B------:R-:W0:Y:S08]  /*0060*/  S2UR UR5, SR_CTAID.Y ;  /* 0x00000000000579c3 */ /* 0x000e300000002600 */
[----:B------:R-:W0:Y:S08]  /*0070*/  LDC R0, c[0x0][0x364] ;  /* 0x0000d900ff007b82 */ /* 0x000e300000000800 */
[----:B------:R-:W1:Y:S08]  /*0080*/  S2UR UR4, SR_CTAID.X ;  /* 0x00000000000479c3 */ /* 0x000e700000002500 */
[----:B------:R-:W4:Y:S08]  /*0090*/  LDC.64 R4, c[0x0][0x398] ;  /* 0x0000e600ff047b82 */ /* 0x000f300000000a00 */
[----:B------:R-:W3:Y:S01]  /*00a0*/  S2UR UR6, SR_CTAID.Z ;  /* 0x00000000000679c3 */ /* 0x000ee20000002700 */
[----:B0-----:R-:W-:-:S07]  /*00b0*/  IMAD R0, R0, UR5, R3 ;  /* 0x0000000500007c24 */ /* 0x001fce000f8e0203 */
[----:B------:R-:W3:Y:S01]  /*00c0*/  LDC R6, c[0x0][0x368] ;  /* 0x0000da00ff067b82 */ /* 0x000ee20000000800 */
[----:B-1----:R-:W-:Y:S01]  /*00d0*/  IMAD R9, R9, UR4, R2 ;  /* 0x0000000409097c24 */ /* 0x002fe2000f8e0202 */
[----:B----4-:R-:W-:-:S04]  /*00e0*/  ISETP.GE.U32.AND P0, PT, R0, R5, PT ;  /* 0x000000050000720c */ /* 0x010fc80003f06070 */
[----:B------:R-:W-:Y:S01]  /*00f0*/  ISETP.GE.U32.OR P0, PT, R9, R4, P0 ;  /* 0x000000040900720c */ /* 0x000fe20000706470 */
[----:B---3--:R-:W-:-:S05]  /*0100*/  IMAD R2, R6, UR6, R7 ;  /* 0x0000000606027c24 */ /* 0x008fca000f8e0207 */
[----:B--2---:R-:W-:-:S13]  /*0110*/  ISETP.GE.U32.OR P0, PT, R2, UR7, P0 ;  /* 0x0000000702007c0c */ /* 0x004fda0008706470 */
[----:B------:R-:W-:Y:S05]  /*0120*/  @P0 EXIT ;  /* 0x000000000000094d */ /* 0x000fea0003800000 */
[----:B------:R-:W0:Y:S01]  /*0130*/  LDCU.64 UR8, c[0x0][0x390] ;  /* 0x00007200ff0877ac */ /* 0x000e220008000a00 */
[----:B------:R-:W-:Y:S01]  /*0140*/  IMAD R3, R2, R5, R0 ;  /* 0x0000000502037224 */ /* 0x000fe200078e0200 */
[----:B------:R-:W1:Y:S03]  /*0150*/  LDCU.64 UR4, c[0x0][0x358] ;  /* 0x00006b00ff0477ac */ /* 0x000e660008000a00 */
[----:B------:R-:W-:-:S05]  /*0160*/  IMAD R3, R3, R4, R9 ;  /* 0x0000000403037224 */ /* 0x000fca00078e0209 */
[----:B0-----:R-:W-:-:S04]  /*0170*/  IADD3 R6, P0, PT, R3, UR8, RZ ;  /* 0x0000000803067c10 */ /* 0x001fc8000ff1e0ff */
[----:B------:R-:W-:-:S05]  /*0180*/  IADD3.X R7, PT, PT, RZ, UR9, RZ, P0, !PT ;  /* 0x00000009ff077c10 */ /* 0x000fca00087fe4ff */
[----:B-1----:R-:W2:Y:S01]  /*0190*/  LDG.E.U8 R6, desc[UR4][R6.64] ;  /* 0x0000000406067981 */ /* 0x002ea2000c1e1100 */
[C---:B------:R-:W-:Y:S02]  /*01a0*/  ISETP.NE.AND P0, PT, R0.reuse, RZ, PT ;  /* 0x000000ff0000720c */ /* 0x040fe40003f05270 */
[----:B------:R-:W-:Y:S02]  /*01b0*/  IADD3 R0, PT, PT, R0, 0x1, RZ ;  /* 0x0000000100007810 */ /* 0x000fe40007ffe0ff */
[C---:B------:R-:W-:Y:S02]  /*01c0*/  ISETP.NE.AND P0, PT, R9.reuse, RZ, P0 ;  /* 0x000000ff0900720c */ /* 0x040fe40000705270 */
[----:B------:R-:W-:Y:S02]  /*01d0*/  IADD3 R9, PT, PT, R9, 0x1, RZ ;  /* 0x0000000109097810 */ /* 0x000fe40007ffe0ff */
[----:B--2---:R-:W-:-:S04]  /*01e0*/  ISETP.EQ.AND P0, PT, R6, RZ, P0 ;  /* 0x000000ff0600720c */ /* 0x004fc80000702270 */
[C---:B------:R-:W-:Y:S02]  /*01f0*/  ISETP.NE.AND P0, PT, R2.reuse, RZ, P0 ;  /* 0x000000ff0200720c */ /* 0x040fe40000705270 */
[----:B------:R-:W-:Y:S02]  /*0200*/  IADD3 R2, PT, PT, R2, 0x1, RZ ;  /* 0x0000000102027810 */ /* 0x000fe40007ffe0ff */
[----:B------:R-:W-:-:S04]  /*0210*/  ISETP.NE.AND P0, PT, R9, R4, P0 ;  /* 0x000000040900720c */ /* 0x000fc80000705270 */
[----:B------:R-:W-:-:S04]  /*0220*/  ISETP.NE.AND P0, PT, R0, R5, P0 ;  /* 0x000000050000720c */ /* 0x000fc80000705270 */
[----:B------:R-:W-:-:S13]  /*0230*/  ISETP.NE.AND P0, PT, R2, UR7, P0 ;  /* 0x0000000702007c0c */ /* 0x000fda0008705270 */
[----:B------:R-:W0:Y:S02]  /*0240*/  @!P0 LDC.64 R6, c[0x0][0x388] ;  /* 0x0000e200ff068b82 */ /* 0x000e240000000a00 */
[----:B0-----:R-:W-:-:S05]  /*0250*/  @!P0 IMAD.WIDE.U32 R6, R3, 0x4, R6 ;  /* 0x0000000403068825 */ /* 0x001fca00078e0006 */
[----:B------:R0:W-:Y:S01]  /*0260*/  @!P0 STG.E desc[UR4][R6.64], RZ ;  /* 0x000000ff06008986 */ /* 0x0001e2000c101904 */
[----:B------:R-:W-:Y:S05]  /*0270*/  @!P0 EXIT ;  /* 0x000000000000894d */ /* 0x000fea0003800000 */
[----:B0-----:R-:W0:Y:S01]  /*0280*/  LDC.64 R6, c[0x0][0x380] ;  /* 0x0000e000ff067b82 */ /* 0x001e220000000a00 */
[-C--:B------:R-:W-:Y:S01]  /*0290*/  IADD3 R13, PT, PT, R3, -R4.reuse, RZ ;  /* 0x80000004030d7210 */ /* 0x080fe20007ffe0ff */
[-C--:B------:R-:W-:Y:S01]  /*02a0*/  IMAD R19, R5, R4.reuse, R3 ;  /* 0x0000000405137224 */ /* 0x080fe200078e0203 */
[C---:B------:R-:W-:Y:S01]  /*02b0*/  IADD3 R15, PT, PT, R3.reuse, R4, RZ ;  /* 0x00000004030f7210 */ /* 0x040fe20007ffe0ff */
[----:B------:R-:W1:Y:S01]  /*02c0*/  LDCU.64 UR6, c[0x0][0x3a8] ;  /* 0x00007500ff0677ac */ /* 0x000e620008000a00 */
[C---:B------:R-:W-:Y:S02]  /*02d0*/  IADD3 R9, PT, PT, R3.reuse, -0x1, RZ ;  /* 0xffffffff03097810 */ /* 0x040fe40007ffe0ff */
[----:B------:R-:W-:Y:S01]  /*02e0*/  IADD3 R11, PT, PT, R3, 0x1, RZ ;  /* 0x00000001030b7810 */ /* 0x000fe20007ffe0ff */
[----:B------:R-:W2:Y:S01]  /*02f0*/  LDCU UR8, c[0x0][0x3a4] ;  /* 0x00007480ff0877ac */ /* 0x000ea20008000800 */
[----:B------:R-:W-:-:S05]  /*0300*/  IADD3 R0, PT, PT, -R4, RZ, RZ ;  /* 0x000000ff04007210 */ /* 0x000fca0007ffe1ff */
[----:B------:R-:W-:Y:S02]  /*0310*/  IMAD R17, R5, R0, R3 ;  /* 0x0000000005117224 */ /* 0x000fe400078e0203 */
[----:B------:R-:W3:Y:S01]  /*0320*/  LDC.64 R4, c[0x0][0x3b0] ;  /* 0x0000ec00ff047b82 */ /* 0x000ee20000000a00 */
[----:B0-----:R-:W-:-:S04]  /*0330*/  IMAD.WIDE.U32 R12, R13, 0x4, R6 ;  /* 0x000000040d0c7825 */ /* 0x001fc800078e0006 */
[--C-:B------:R-:W-:Y:S02]  /*0340*/  IMAD.WIDE.U32 R14, R15, 0x4, R6.reuse ;  /* 0x000000040f0e7825 */ /* 0x100fe400078e0006 */
[----:B------:R-:W4:Y:S02]  /*0350*/  LDG.E R12, desc[UR4][R12.64] ;  /* 0x000000040c0c7981 */ /* 0x000f24000c1e1900 */
[--C-:B------:R-:W-:Y:S02]  /*0360*/  IMAD.WIDE.U32 R8, R9, 0x4, R6.reuse ;  /* 0x0000000409087825 */ /* 0x100fe400078e0006 */
[----:B------:R-:W4:Y:S02]  /*0370*/  LDG.E R15, desc[UR4][R14.64] ;  /* 0x000000040e0f7981 */ /* 0x000f24000c1e1900 */
[--C-:B------:R-:W-:Y:S02]  /*0380*/  IMAD.WIDE.U32 R10, R11, 0x4, R6.reuse ;  /* 0x000000040b0a7825 */ /* 0x100fe400078e0006 */
[----:B------:R1:W5:Y:S02]  /*0390*/  LDG.E R8, desc[UR4][R8.64] ;  /* 0x0000000408087981 */ /* 0x000364000c1e1900 */
[----:B------:R-:W-:-:S02]  /*03a0*/  IMAD.WIDE.U32 R18, R19, 0x4, R6 ;  /* 0x0000000413127825 */ /* 0x000fc400078e0006 */
[----:B------:R-:W5:Y:S02]  /*03b0*/  LDG.E R11, desc[UR4][R10.64] ;  /* 0x000000040a0b7981 */ /* 0x000f64000c1e1900 */
[--C-:B------:R-:W-:Y:S02]  /*03c0*/  IMAD.WIDE.U32 R16, R17, 0x4, R6.reuse ;  /* 0x0000000411107825 */ /* 0x100fe400078e0006 */
[----:B------:R-:W3:Y:S04]  /*03d0*/  LDG.E R19, desc[UR4][R18.64] ;  /* 0x0000000412137981 */ /* 0x000ee8000c1e1900 */
[----:B------:R-:W3:Y:S01]  /*03e0*/  LDG.E R16, desc[UR4][R16.64] ;  /* 0x0000000410107981 */ /* 0x000ee2000c1e1900 */
[C---:B------:R-:W-:Y:S02]  /*03f0*/  IMAD.WIDE.U32 R20, R3.reuse, 0x4, R6 ;  /* 0x0000000403147825 */ /* 0x040fe400078e0006 */
[----:B------:R-:W0:Y:S04]  /*0400*/  LDC.64 R6, c[0x0][0x388] ;  /* 0x0000e200ff067b82 */ /* 0x000e280000000a00 */
[----:B------:R-:W3:Y:S01]  /*0410*/  LDG.E R20, desc[UR4][R20.64] ;  /* 0x0000000414147981 */ /* 0x000ee2000c1e1900 */
[----:B0-----:R-:W-:-:S04]  /*0420*/  IMAD.WIDE.U32 R6, R3, 0x4, R6 ;  /* 0x0000000403067825 */ /* 0x001fc800078e0006 */
[----:B----4-:R-:W-:-:S04]  /*0430*/  FADD R12, R12, R15 ;  /* 0x0000000f0c0c7221 */ /* 0x010fc80000000000 */
[----:B-1----:R-:W-:Y:S01]  /*0440*/  FMUL R9, R12, UR6 ;  /* 0x000000060c097c20 */ /* 0x002fe20008400000 */
[----:B-----5:R-:W-:-:S04]  /*0450*/  FADD R8, R8, R11 ;  /* 0x0000000b08087221 */ /* 0x020fc80000000000 */
[----:B--2---:R-:W-:Y:S01]  /*0460*/  FFMA R8, R8, UR8, R9 ;  /* 0x0000000808087c23 */ /* 0x004fe20008000009 */
[----:B---3--:R-:W-:-:S04]  /*0470*/  FADD R19, R16, R19 ;  /* 0x0000001310137221 */ /* 0x008fc80000000000 */
[----:B------:R-:W-:-:S04]  /*0480*/  FFMA R19, R19, UR7, R8 ;  /* 0x0000000713137c23 */ /* 0x000fc80008000008 */
[----:B------:R-:W-:-:S04]  /*0490*/  FMUL R4, R19, R4 ;  /* 0x0000000413047220 */ /* 0x000fc80000400000 */
[----:B------:R-:W-:Y:S01]  /*04a0*/  FMUL R4, R4, R5 ;  /* 0x0000000504047220 */ /* 0x000fe20000400000 */
[----:B------:R-:W-:-:S04]  /*04b0*/  FADD R5, -R5, 1 ;  /* 0x3f80000005057421 */ /* 0x000fc80000000100 */
[----:B------:R-:W-:-:S05]  /*04c0*/  FFMA R5, R5, R20, R4 ;  /* 0x0000001405057223 */ /* 0x000fca0000000004 */
[----:B------:R-:W-:Y:S01]  /*04d0*/  STG.E desc[UR4][R6.64], R5 ;  /* 0x0000000506007986 */ /* 0x000fe2000c101904 */
[----:B------:R-:W-:Y:S05]  /*04e0*/  EXIT ;  /* 0x000000000000794d */ /* 0x000fea0003800000 */
.L_x_2:
        /* <DEDUP_REMOVED lines=9> */
.L_x_17:


//--------------------- .text._Z23compute_residual_raw_3dPKfPKhPf10Uniforms3D --------------------------
	.section	.text._Z23compute_residual_raw_3dPKfPKhPf10Uniforms3D,"ax",@progbits
	.align	128
        .global         _Z23compute_residual_raw_3dPKfPKhPf10Uniforms3D
        .type           _Z23compute_residual_raw_3dPKfPKhPf10Uniforms3D,@function
        .size           _Z23compute_residual_raw_3dPKfPKhPf10Uniforms3D,(.L_x_18 - _Z23compute_residual_raw_3dPKfPKhPf10Uniforms3D)
        .other          _Z23compute_residual_raw_3dPKfPKhPf10Uniforms3D,@"STO_CUDA_ENTRY STV_DEFAULT"
_Z23compute_residual_raw_3dPKfPKhPf10Uniforms3D:
.text._Z23compute_residual_raw_3dPKfPKhPf10Uniforms3D:
        /* <DEDUP_REMOVED lines=41> */
[----:B------:R-:W-:Y:S01]  /*0290*/  IADD3 R0, PT, PT, -R4, RZ, RZ ;  /* 0x000000ff04007210 */ /* 0x000fe20007ffe1ff */
[-CC-:B------:R-:W-:Y:S01]  /*02a0*/  IMAD R19, R5, R4.reuse, R3.reuse ;  /* 0x0000000405137224 */ /* 0x180fe200078e0203 */
[C---:B------:R-:W-:Y:S01]  /*02b0*/  IADD3 R13, PT, PT, R3.reuse, -R4, RZ ;  /* 0x80000004030d7210 */ /* 0x040fe20007ffe0ff */
[----:B------:R-:W1:Y:S01]  /*02c0*/  LDCU.64 UR6, c[0x0][0x3a8] ;  /* 0x00007500ff0677ac */ /* 0x000e620008000a00 */
[----:B------:R-:W-:Y:S01]  /*02d0*/  IADD3 R9, PT, PT, R3, -0x1, RZ ;  /* 0xffffffff03097810 */ /* 0x000fe20007ffe0ff */
[----:B------:R-:W-:Y:S01]  /*02e0*/  IMAD R17, R5, R0, R3 ;  /* 0x0000000005117224 */ /* 0x000fe200078e0203 */
[C---:B------:R-:W-:Y:S01]  /*02f0*/  IADD3 R15, PT, PT, R3.reuse, R4, RZ ;  /* 0x00000004030f7210 */ /* 0x040fe20007ffe0ff */
[----:B------:R-:W2:Y:S01]  /*0300*/  LDCU UR8, c[0x0][0x3a4] ;  /* 0x00007480ff0877ac */ /* 0x000ea20008000800 */
[----:B0-----:R-:W-:-:S04]  /*0310*/  IMAD.WIDE.U32 R10, R3, 0x4, R6 ;  /* 0x00000004030a7825 */ /* 0x001fc800078e0006 */
[--C-:B------:R-:W-:Y:S01]  /*0320*/  IMAD.WIDE.U32 R4, R13, 0x4, R6.reuse ;  /* 0x000000040d047825 */ /* 0x100fe200078e0006 */
[----:B------:R-:W-:Y:S01]  /*0330*/  IADD3 R13, PT, PT, R3, 0x1, RZ ;  /* 0x00000001030d7810 */ /* 0x000fe20007ffe0ff */
[----:B------:R-:W3:Y:S02]  /*0340*/  LDG.E R10, desc[UR4][R10.64] ;  /* 0x000000040a0a7981 */ /* 0x000ee4000c1e1900 */
[--C-:B------:R-:W-:Y:S02]  /*0350*/  IMAD.WIDE.U32 R8, R9, 0x4, R6.reuse ;  /* 0x0000000409087825 */ /* 0x100fe400078e0006 */
[----:B------:R0:W4:Y:S02]  /*0360*/  LDG.E R0, desc[UR4][R4.64] ;  /* 0x0000000404007981 */ /* 0x000124000c1e1900 */
[--C-:B------:R-:W-:Y:S02]  /*0370*/  IMAD.WIDE.U32 R14, R15, 0x4, R6.reuse ;  /* 0x000000040f0e7825 */ /* 0x100fe400078e0006 */
[----:B------:R-:W5:Y:S02]  /*0380*/  LDG.E R8, desc[UR4][R8.64] ;  /* 0x0000000408087981 */ /* 0x000f64000c1e1900 */
[----:B------:R-:W-:-:S02]  /*0390*/  IMAD.WIDE.U32 R16, R17, 0x4, R6 ;  /* 0x0000000411107825 */ /* 0x000fc400078e0006 */
[----:B------:R-:W2:Y:S02]  /*03a0*/  LDG.E R15, desc[UR4][R14.64] ;  /* 0x000000040e0f7981 */ /* 0x000ea4000c1e1900 */
[--C-:B------:R-:W-:Y:S01]  /*03b0*/  IMAD.WIDE.U32 R12, R13, 0x4, R6.reuse ;  /* 0x000000040d0c7825 */ /* 0x100fe200078e0006 */
[----:B0-----:R-:W0:Y:S01]  /*03c0*/  LDC.64 R4, c[0x0][0x390] ;  /* 0x0000e400ff047b82 */ /* 0x001e220000000a00 */
[----:B------:R-:W2:Y:S02]  /*03d0*/  LDG.E R16, desc[UR4][R16.64] ;  /* 0x0000000410107981 */ /* 0x000ea4000c1e1900 */
[----:B------:R-:W-:Y:S02]  /*03e0*/  IMAD.WIDE.U32 R6, R19, 0x4, R6 ;  /* 0x0000000413067825 */ /* 0x000fe400078e0006 */
[----:B------:R-:W2:Y:S04]  /*03f0*/  LDG.E R13, desc[UR4][R12.64] ;  /* 0x000000040c0d7981 */ /* 0x000ea8000c1e1900 */
[----:B------:R-:W2:Y:S01]  /*0400*/  LDG.E R6, desc[UR4][R6.64] ;  /* 0x0000000406067981 */ /* 0x000ea2000c1e1900 */
[----:B0-----:R-:W-:-:S04]  /*0410*/  IMAD.WIDE.U32 R4, R3, 0x4, R4 ;  /* 0x0000000403047825 */ /* 0x001fc800078e0004 */
[----:B---3--:R-:W-:-:S04]  /*0420*/  FADD R11, R10, R10 ;  /* 0x0000000a0a0b7221 */ /* 0x008fc80000000000 */
[----:B----4-:R-:W-:Y:S01]  /*0430*/  FADD R0, -R11, R0 ;  /* 0x000000000b007221 */ /* 0x010fe20000000100 */
[----:B-----5:R-:W-:-:S03]  /*0440*/  FADD R8, R8, -R11 ;  /* 0x8000000b08087221 */ /* 0x020fc60000000000 */
[----:B--2---:R-:W-:Y:S01]  /*0450*/  FADD R0, R0, R15 ;  /* 0x0000000f00007221 */ /* 0x004fe20000000000 */
[----:B------:R-:W-:-:S03]  /*0460*/  FADD R11, -R11, R16 ;  /* 0x000000100b0b7221 */ /* 0x000fc60000000100 */
[----:B-1----:R-:W-:Y:S01]  /*0470*/  FMUL R9, R0, UR6 ;  /* 0x0000000600097c20 */ /* 0x002fe20008400000 */
[----:B------:R-:W-:Y:S01]  /*0480*/  FADD R8, R8, R13 ;  /* 0x0000000d08087221 */ /* 0x000fe20000000000 */
[----:B------:R-:W-:-:S03]  /*0490*/  FADD R6, R11, R6 ;  /* 0x000000060b067221 */ /* 0x000fc60000000000 */
[----:B------:R-:W-:-:S04]  /*04a0*/  FFMA R9, R8, UR8, R9 ;  /* 0x0000000808097c23 */ /* 0x000fc80008000009 */
[----:B------:R-:W-:-:S04]  /*04b0*/  FFMA R6, R6, UR7, R9 ;  /* 0x0000000706067c23 */ /* 0x000fc80008000009 */
[----:B------:R-:W-:-:S05]  /*04c0*/  FADD R3, -R6, -RZ ;  /* 0x800000ff06037221 */ /* 0x000fca0000000100 */
[----:B------:R-:W-:Y:S01]  /*04d0*/  STG.E desc[UR4][R4.64], R3 ;  /* 0x0000000304007986 */ /* 0x000fe2000c101904 */
[----:B------:R-:W-:Y:S05]  /*04e0*/  EXIT ;  /* 0x000000000000794d */ /* 0x000fea0003800000 */
.L_x_3:
        /* <DEDUP_REMOVED lines=9> */
.L_x_18:


//--------------------- .text._Z17rbgs_phase_rhs_3dPfPKhPKf10Uniforms3DS3_j --------------------------
	.section	.text._Z17rbgs_phase_rhs_3dPfPKhPKf10Uniforms3DS3_j,"ax",@progbits
	.align	128
        .global         _Z17rbgs_phase_rhs_3dPfPKhPKf10Uniforms3DS3_j
        .type           _Z17rbgs_phase_rhs_3dPfPKhPKf10Uniforms3DS3_j,@function
        .size           _Z17rbgs_phase_rhs_3dPfPKhPKf10Uniforms3DS3_j,(.L_x_19 - _Z17rbgs_phase_rhs_3dPfPKhPKf10Uniforms3DS3_j)
        .other          _Z17rbgs_phase_rhs_3dPfPKhPKf10Uniforms3DS3_j,@"STO_CUDA_ENTRY STV_DEFAULT"
_Z17rbgs_phase_rhs_3dPfPKhPKf10Uniforms3DS3_j:
.text._Z17rbgs_phase_rhs_3dPfPKhPKf10Uniforms3DS3_j:
        /* <DEDUP_REMOVED lines=19> */
[----:B------:R-:W0:Y:S01]  /*0130*/  LDC R6, c[0x0][0x3c0] ;  /* 0x0000f000ff067b82 */ /* 0x000e220000000800 */
[----:B------:R-:W-:-:S04]  /*0140*/  IADD3 R3, PT, PT, R2, R9, R0 ;  /* 0x0000000902037210 */ /* 0x000fc80007ffe000 */
[----:B0-----:R-:W-:-:S04]  /*0150*/  LOP3.LUT R3, R3, 0x1, R6, 0x48, !PT ;  /* 0x0000000103037812 */ /* 0x001fc800078e4806 */
[----:B------:R-:W-:-:S13]  /*0160*/  ISETP.NE.U32.AND P0, PT, R3, 0x1, PT ;  /* 0x000000010300780c */ /* 0x000fda0003f05070 */
[----:B------:R-:W-:Y:S05]  /*0170*/  @!P0 EXIT ;  /* 0x000000000000894d */ /* 0x000fea0003800000 */
[----:B------:R-:W0:Y:S01]  /*0180*/  LDCU.64 UR8, c[0x0][0x388] ;  /* 0x00007100ff0877ac */ /* 0x000e220008000a00 */
[----:B------:R-:W-:Y:S01]  /*0190*/  IMAD R3, R2, R5, R0 ;  /* 0x0000000502037224 */ /* 0x000fe200078e0200 */
[----:B------:R-:W1:Y:S03]  /*01a0*/  LDCU.64 UR4, c[0x0][0x358] ;  /* 0x00006b00ff0477ac */ /* 0x000e660008000a00 */
[----:B------:R-:W-:-:S05]  /*01b0*/  IMAD R3, R3, R4, R9 ;  /* 0x0000000403037224 */ /* 0x000fca00078e0209 */
[----:B0-----:R-:W-:-:S04]  /*01c0*/  IADD3 R6, P0, PT, R3, UR8, RZ ;  /* 0x0000000803067c10 */ /* 0x001fc8000ff1e0ff */
[----:B------:R-:W-:-:S05]  /*01d0*/  IADD3.X R7, PT, PT, RZ, UR9, RZ, P0, !PT ;  /* 0x00000009ff077c10 */ /* 0x000fca00087fe4ff */
[----:B-1----:R-:W2:Y:S02]  /*01e0*/  LDG.E.U8 R6, desc[UR4][R6.64] ;  /* 0x0000000406067981 */ /* 0x002ea4000c1e1100 */
[----:B--2---:R-:W-:-:S13]  /*01f0*/  ISETP.NE.AND P0, PT, R6, RZ, PT ;  /* 0x000000ff0600720c */ /* 0x004fda0003f05270 */
[----:B------:R-:W-:Y:S05]  /*0200*/  @!P0 BRA `(.L_x_4) ;  /* 0x00000000001c8947 */ /* 0x000fea0003800000 */
[----:B------:R-:W0:Y:S08]  /*0210*/  LDC.64 R4, c[0x0][0x390] ;  /* 0x0000e400ff047b82 */ /* 0x000e300000000a00 */
[----:B------:R-:W1:Y:S01]  /*0220*/  LDC.64 R6, c[0x0][0x380] ;  /* 0x0000e000ff067b82 */ /* 0x000e620000000a00 */
[----:B0-----:R-:W-:-:S06]  /*0230*/  IMAD.WIDE.U32 R4, R3, 0x4, R4 ;  /* 0x0000000403047825 */ /* 0x001fcc00078e0004 */
[----:B------:R-:W2:Y:S01]  /*0240*/  LDG.E R5, desc[UR4][R4.64] ;  /* 0x0000000404057981 */ /* 0x000ea2000c1e1900 */
[----:B-1----:R-:W-:-:S05]  /*0250*/  IMAD.WIDE.U32 R2, R3, 0x4, R6 ;  /* 0x0000000403027825 */ /* 0x002fca00078e0006 */
[----:B--2---:R-:W-:Y:S01]  /*0260*/  STG.E desc[UR4][R2.64], R5 ;  /* 0x0000000502007986 */ /* 0x004fe2000c101904 */
[----:B------:R-:W-:Y:S05]  /*0270*/  EXIT ;  /* 0x000000000000794d */ /* 0x000fea0003800000 */
.L_x_4:
[C---:B------:R-:W-:Y:S02]  /*0280*/  ISETP.NE.AND P0, PT, R0.reuse, RZ, PT ;  /* 0x000000ff0000720c */ /* 0x040fe40003f05270 */
[----:B------:R-:W-:Y:S02]  /*0290*/  IADD3 R0, PT, PT, R0, 0x1, RZ ;  /* 0x0000000100007810 */ /* 0x000fe40007ffe0ff */
[C---:B------:R-:W-:Y:S02]  /*02a0*/  ISETP.EQ.OR P0, PT, R9.reuse, RZ, !P0 ;  /* 0x000000ff0900720c */ /* 0x040fe40004702670 */
[----:B------:R-:W-:Y:S02]  /*02b0*/  IADD3 R9, PT, PT, R9, 0x1, RZ ;  /* 0x0000000109097810 */ /* 0x000fe40007ffe0ff */
[C---:B------:R-:W-:Y:S02]  /*02c0*/  ISETP.EQ.OR P0, PT, R2.reuse, RZ, P0 ;  /* 0x000000ff0200720c */ /* 0x040fe40000702670 */
[----:B------:R-:W-:-:S02]  /*02d0*/  IADD3 R2, PT, PT, R2, 0x1, RZ ;  /* 0x0000000102027810 */ /* 0x000fc40007ffe0ff */
[----:B------:R-:W-:-:S04]  /*02e0*/  ISETP.EQ.OR P0, PT, R9, R4, P0 ;  /* 0x000000040900720c */ /* 0x000fc80000702670 */
[----:B------:R-:W-:-:S04]  /*02f0*/  ISETP.EQ.OR P0, PT, R0, R5, P0 ;  /* 0x000000050000720c */ /* 0x000fc80000702670 */
[----:B------:R-:W-:-:S13]  /*0300*/  ISETP.EQ.OR P0, PT, R2, UR7, P0 ;  /* 0x0000000702007c0c */ /* 0x000fda0008702670 */
[----:B------:R-:W-:Y:S05]  /*0310*/  @P0 EXIT ;  /* 0x000000000000094d */ /* 0x000fea0003800000 */
[----:B------:R-:W0:Y:S01]  /*0320*/  LDC.64 R6, c[0x0][0x380] ;  /* 0x0000e000ff067b82 */ /* 0x000e220000000a00 */
[-C--:B------:R-:W-:Y:S01]  /*0330*/  IADD3 R17, PT, PT, R3, R4.reuse, RZ ;  /* 0x0000000403117210 */ /* 0x080fe20007ffe0ff */
[-CC-:B------:R-:W-:Y:S01]  /*0340*/  IMAD R19, R5, R4.reuse, R3.reuse ;  /* 0x0000000405137224 */ /* 0x180fe200078e0203 */
[C---:B------:R-:W-:Y:S01]  /*0350*/  IADD3 R15, PT, PT, R3.reuse, -R4, RZ ;  /* 0x80000004030f7210 */ /* 0x040fe20007ffe0ff */
[----:B------:R-:W1:Y:S01]  /*0360*/  LDCU.64 UR8, c[0x0][0x3a8] ;  /* 0x00007500ff0877ac */ /* 0x000e620008000a00 */
[C---:B------:R-:W-:Y:S02]  /*0370*/  IADD3 R11, PT, PT, R3.reuse, -0x1, RZ ;  /* 0xffffffff030b7810 */ /* 0x040fe40007ffe0ff */
[----:B------:R-:W-:Y:S01]  /*0380*/  IADD3 R13, PT, PT, R3, 0x1, RZ ;  /* 0x00000001030d7810 */ /* 0x000fe20007ffe0ff */
[----:B------:R-:W2:Y:S01]  /*0390*/  LDC.64 R8, c[0x0][0x3b8] ;  /* 0x0000ee00ff087b82 */ /* 0x000ea20000000a00 */
[----:B------:R-:W-:Y:S01]  /*03a0*/  IADD3 R0, PT, PT, -R4, RZ, RZ ;  /* 0x000000ff04007210 */ /* 0x000fe20007ffe1ff */
[----:B------:R-:W3:Y:S04]  /*03b0*/  LDCU UR6, c[0x0][0x3a4] ;  /* 0x00007480ff0677ac */ /* 0x000ee80008000800 */
[----:B------:R-:W-:-:S02]  /*03c0*/  IMAD R5, R5, R0, R3 ;  /* 0x0000000005057224 */ /* 0x000fc400078e0203 */
        /* <DEDUP_REMOVED lines=9> */
[----:B------:R-:W-:Y:S02]  /*0460*/  IMAD.WIDE.U32 R4, R5, 0x4, R6 ;  /* 0x0000000405047825 */ /* 0x000fe400078e0006 */
[----:B------:R-:W3:Y:S02]  /*0470*/  LDG.E R19, desc[UR4][R18.64] ;  /* 0x0000000412137981 */ /* 0x000ee4000c1e1900 */
[C---:B--2---:R-:W-:Y:S02]  /*0480*/  IMAD.WIDE.U32 R8, R3.reuse, 0x4, R8 ;  /* 0x0000000403087825 */ /* 0x044fe400078e0008 */
[----:B------:R-:W2:Y:S04]  /*0490*/  LDG.E R4, desc[UR4][R4.64] ;  /* 0x0000000404047981 */ /* 0x000ea8000c1e1900 */
[----:B------:R-:W2:Y:S01]  /*04a0*/  LDG.E R9, desc[UR4][R8.64] ;  /* 0x0000000408097981 */ /* 0x000ea2000c1e1900 */
[----:B------:R-:W-:-:S02]  /*04b0*/  IMAD.WIDE.U32 R6, R3, 0x4, R6 ;  /* 0x0000000403067825 */ /* 0x000fc400078e0006 */
[----:B------:R-:W0:Y:S03]  /*04c0*/  LDC.64 R2, c[0x0][0x3b0] ;  /* 0x0000ec00ff027b82 */ /* 0x000e260000000a00 */
[----:B------:R-:W2:Y:S01]  /*04d0*/  LDG.E R14, desc[UR4][R6.64] ;  /* 0x00000004060e7981 */ /* 0x000ea2000c1e1900 */
[----:B----4-:R-:W-:-:S04]  /*04e0*/  FADD R0, R0, R17 ;  /* 0x0000001100007221 */ /* 0x010fc80000000000 */
[----:B-1----:R-:W-:Y:S01]  /*04f0*/  FMUL R11, R0, UR8 ;  /* 0x00000008000b7c20 */ /* 0x002fe20008400000 */
[----:B-----5:R-:W-:-:S04]  /*0500*/  FADD R10, R10, R13 ;  /* 0x0000000d0a0a7221 */ /* 0x020fc80000000000 */
[----:B---3--:R-:W-:Y:S01]  /*0510*/  FFMA R10, R10, UR6, R11 ;  /* 0x000000060a0a7c23 */ /* 0x008fe2000800000b */
[----:B--2---:R-:W-:-:S04]  /*0520*/  FADD R19, R4, R19 ;  /* 0x0000001304137221 */ /* 0x004fc80000000000 */
[----:B------:R-:W-:-:S04]  /*0530*/  FFMA R10, R19, UR9, R10 ;  /* 0x00000009130a7c23 */ /* 0x000fc8000800000a */
[----:B------:R-:W-:Y:S01]  /*0540*/  FADD R9, R10, R9 ;  /* 0x000000090a097221 */ /* 0x000fe20000000000 */
[----:B0-----:R-:W-:-:S03]  /*0550*/  FADD R0, -R3, 1 ;  /* 0x3f80000003007421 */ /* 0x001fc60000000100 */
[----:B------:R-:W-:-:S04]  /*0560*/  FMUL R2, R9, R2 ;  /* 0x0000000209027220 */ /* 0x000fc80000400000 */
[----:B------:R-:W-:-:S04]  /*0570*/  FMUL R3, R2, R3 ;  /* 0x0000000302037220 */ /* 0x000fc80000400000 */
[----:B------:R-:W-:-:S05]  /*0580*/  FFMA R3, R0, R14, R3 ;  /* 0x0000000e00037223 */ /* 0x000fca0000000003 */
[----:B------:R-:W-:Y:S01]  /*0590*/  STG.E desc[UR4][R6.64], R3 ;  /* 0x0000000306007986 */ /* 0x000fe2000c101904 */
[----:B------:R-:W-:Y:S05]  /*05a0*/  EXIT ;  /* 0x000000000000794d */ /* 0x000fea0003800000 */
.L_x_5:
        /* <DEDUP_REMOVED lines=13> */
.L_x_19:


//--------------------- .text._Z13rbgs_phase_3dPfPKhPKf10Uniforms3Dj --------------------------
	.section	.text._Z13rbgs_phase_3dPfPKhPKf10Uniforms3Dj,"ax",@progbits
	.align	128
        .global         _Z13rbgs_phase_3dPfPKhPKf10Uniforms3Dj
        .type           _Z13rbgs_phase_3dPfPKhPKf10Uniforms3Dj,@function
        .size           _Z13rbgs_phase_3dPfPKhPKf10Uniforms3Dj,(.L_x_20 - _Z13rbgs_phase_3dPfPKhPKf10Uniforms3Dj)
        .other          _Z13rbgs_phase_3dPfPKhPKf10Uniforms3Dj,@"STO_CUDA_ENTRY STV_DEFAULT"
_Z13rbgs_phase_3dPfPKhPKf10Uniforms3Dj:
.text._Z13rbgs_phase_3dPfPKhPKf10Uniforms3Dj:
        /* <DEDUP_REMOVED lines=40> */
.L_x_6:
        /* <DEDUP_REMOVED lines=27> */
[----:B------:R-:W5:Y:S02]  /*0430*/  LDG.E R8, desc[UR4][R8.64] ;  /* 0x0000000408087981 */ /* 0x000f64000c1e1900 */
[----:B------:R-:W-:-:S02]  /*0440*/  IMAD.WIDE.U32 R18, R19, 0x4, R6 ;  /* 0x0000000413127825 */ /* 0x000fc400078e0006 */
[----:B------:R-:W5:Y:S02]  /*0450*/  LDG.E R11, desc[UR4][R10.64] ;  /* 0x000000040a0b7981 */ /* 0x000f64000c1e1900 */
[--C-:B------:R-:W-:Y:S02]  /*0460*/  IMAD.WIDE.U32 R16, R17, 0x4, R6.reuse ;  /* 0x0000000411107825 */ /* 0x100fe400078e0006 */
[----:B------:R-:W3:Y:S04]  /*0470*/  LDG.E R19, desc[UR4][R18.64] ;  /* 0x0000000412137981 */ /* 0x000ee8000c1e1900 */
[----:B------:R-:W3:Y:S01]  /*0480*/  LDG.E R16, desc[UR4][R16.64] ;  /* 0x0000000410107981 */ /* 0x000ee2000c1e1900 */
[----:B------:R-:W-:-:S05]  /*0490*/  IMAD.WIDE.U32 R6, R5, 0x4, R6 ;  /* 0x0000000405067825 */ /* 0x000fca00078e0006 */
[----:B------:R-:W3:Y:S01]  /*04a0*/  LDG.E R4, desc[UR4][R6.64] ;  /* 0x0000000406047981 */ /* 0x000ee2000c1e1900 */
[----:B----4-:R-:W-:-:S04]  /*04b0*/  FADD R12, R12, R15 ;  /* 0x0000000f0c0c7221 */ /* 0x010fc80000000000 */
[----:B-1----:R-:W-:Y:S01]  /*04c0*/  FMUL R5, R12, UR8 ;  /* 0x000000080c057c20 */ /* 0x002fe20008400000 */
[----:B-----5:R-:W-:-:S04]  /*04d0*/  FADD R8, R8, R11 ;  /* 0x0000000b08087221 */ /* 0x020fc80000000000 */
[----:B--2---:R-:W-:Y:S01]  /*04e0*/  FFMA R5, R8, UR6, R5 ;  /* 0x0000000608057c23 */ /* 0x004fe20008000005 */
[----:B---3--:R-:W-:-:S04]  /*04f0*/  FADD R0, R16, R19 ;  /* 0x0000001310007221 */ /* 0x008fc80000000000 */
[----:B------:R-:W-:Y:S01]  /*0500*/  FFMA R5, R0, UR9, R5 ;  /* 0x0000000900057c23 */ /* 0x000fe20008000005 */
[----:B------:R-:W-:-:S03]  /*0510*/  FADD R0, -R3, 1 ;  /* 0x3f80000003007421 */ /* 0x000fc60000000100 */
[----:B------:R-:W-:-:S04]  /*0520*/  FMUL R2, R5, R2 ;  /* 0x0000000205027220 */ /* 0x000fc80000400000 */
[----:B------:R-:W-:-:S04]  /*0530*/  FMUL R3, R2, R3 ;  /* 0x0000000302037220 */ /* 0x000fc80000400000 */
[----:B------:R-:W-:-:S05]  /*0540*/  FFMA R3, R0, R4, R3 ;  /* 0x0000000400037223 */ /* 0x000fca0000000003 */
[----:B------:R-:W-:Y:S01]  /*0550*/  STG.E desc[UR4][R6.64], R3 ;  /* 0x0000000306007986 */ /* 0x000fe2000c101904 */
[----:B------:R-:W-:Y:S05]  /*0560*/  EXIT ;  /* 0x000000000000794d */ /* 0x000fea0003800000 */
.L_x_7:
        /* <DEDUP_REMOVED lines=9> */
.L_x_20:


//--------------------- .text._Z18jacobi_step_rhs_3dPKfPfPKhS0_10Uniforms3DS0_ --------------------------
	.section	.text._Z18jacobi_step_rhs_3dPKfPfPKhS0_10Uniforms3DS0_,"ax",@progbits
	.align	128
        .global         _Z18jacobi_step_rhs_3dPKfPfPKhS0_10Uniforms3DS0_
        .type           _Z18jacobi_step_rhs_3dPKfPfPKhS0_10Uniforms3DS0_,@function
        .size           _Z18jacobi_step_rhs_3dPKfPfPKhS0_10Uniforms3DS0_,(.L_x_21 - _Z18jacobi_step_rhs_3dPKfPfPKhS0_10Uniforms3DS0_)
        .other          _Z18jacobi_step_rhs_3dPKfPfPKhS0_10Uniforms3DS0_,@"STO_CUDA_ENTRY STV_DEFAULT"
_Z18jacobi_step_rhs_3dPKfPfPKhS0_10Uniforms3DS0_:
.text._Z18jacobi_step_rhs_3dPKfPfPKhS0_10Uniforms3DS0_:
        /* <DEDUP_REMOVED lines=35> */
.L_x_8:
[C---:B------:R-:W-:Y:S02]  /*0230*/  ISETP.NE.AND P0, PT, R0.reuse, RZ, PT ;  /* 0x000000ff0000720c */ /* 0x040fe40003f05270 */
[----:B------:R-:W-:Y:S02]  /*0240*/  IADD3 R0, PT, PT, R0, 0x1, RZ ;  /* 0x0000000100007810 */ /* 0x000fe40007ffe0ff */
[C---:B------:R-:W-:Y:S02]  /*0250*/  ISETP.NE.AND P0, PT, R9.reuse, RZ, P0 ;  /* 0x000000ff0900720c */ /* 0x040fe40000705270 */
[----:B------:R-:W-:Y:S02]  /*0260*/  IADD3 R9, PT, PT, R9, 0x1, RZ ;  /* 0x0000000109097810 */ /* 0x000fe40007ffe0ff */
[C---:B------:R-:W-:Y:S02]  /*0270*/  ISETP.NE.AND P0, PT, R2.reuse, RZ, P0 ;  /* 0x000000ff0200720c */ /* 0x040fe40000705270 */
[----:B------:R-:W-:-:S02]  /*0280*/  IADD3 R2, PT, PT, R2, 0x1, RZ ;  /* 0x0000000102027810 */ /* 0x000fc40007ffe0ff */
[----:B------:R-:W-:Y:S02]  /*0290*/  ISETP.NE.AND P0, PT, R9, R4, P0 ;  /* 0x000000040900720c */ /* 0x000fe40000705270 */
[----:B------:R-:W-:Y:S02]  /*02a0*/  ISETP.NE.AND P1, PT, R2, UR7, PT ;  /* 0x0000000702007c0c */ /* 0x000fe4000bf25270 */
[----:B------:R-:W-:-:S13]  /*02b0*/  ISETP.NE.AND P0, PT, R0, R5, P0 ;  /* 0x000000050000720c */ /* 0x000fda0000705270 */
[----:B------:R-:W-:Y:S05]  /*02c0*/  @P0 BRA P1, `(.L_x_9) ;  /* 0x00000000001c0947 */ /* 0x000fea0000800000 */
[----:B------:R-:W0:Y:S08]  /*02d0*/  LDC.64 R4, c[0x0][0x380] ;  /* 0x0000e000ff047b82 */ /* 0x000e300000000a00 */
[----:B------:R-:W1:Y:S01]  /*02e0*/  LDC.64 R6, c[0x0][0x388] ;  /* 0x0000e200ff067b82 */ /* 0x000e620000000a00 */
[----:B0-----:R-:W-:-:S06]  /*02f0*/  IMAD.WIDE.U32 R4, R3, 0x4, R4 ;  /* 0x0000000403047825 */ /* 0x001fcc00078e0004 */
[----:B------:R-:W2:Y:S01]  /*0300*/  LDG.E R5, desc[UR4][R4.64] ;  /* 0x0000000404057981 */ /* 0x000ea2000c1e1900 */
[----:B-1----:R-:W-:-:S05]  /*0310*/  IMAD.WIDE.U32 R6, R3, 0x4, R6 ;  /* 0x0000000403067825 */ /* 0x002fca00078e0006 */
[----:B--2---:R-:W-:Y:S01]  /*0320*/  STG.E desc[UR4][R6.64], R5 ;  /* 0x0000000506007986 */ /* 0x004fe2000c101904 */
[----:B------:R-:W-:Y:S05]  /*0330*/  EXIT ;  /* 0x000000000000794d */ /* 0x000fea0003800000 */
.L_x_9:
[----:B------:R-:W0:Y:S01]  /*0340*/  LDC.64 R6, c[0x0][0x380] ;  /* 0x0000e000ff067b82 */ /* 0x000e220000000a00 */
[-C--:B------:R-:W-:Y:S01]  /*0350*/  IADD3 R11, PT, PT, R3, R4.reuse, RZ ;  /* 0x00000004030b7210 */ /* 0x080fe20007ffe0ff */
[-CC-:B------:R-:W-:Y:S01]  /*0360*/  IMAD R21, R5, R4.reuse, R3.reuse ;  /* 0x0000000405157224 */ /* 0x180fe200078e0203 */
[C---:B------:R-:W-:Y:S01]  /*0370*/  IADD3 R17, PT, PT, R3.reuse, -R4, RZ ;  /* 0x8000000403117210 */ /* 0x040fe20007ffe0ff */
[----:B------:R-:W1:Y:S01]  /*0380*/  LDCU UR6, c[0x0][0x3ac] ;  /* 0x00007580ff0677ac */ /* 0x000e620008000800 */
[----:B------:R-:W-:Y:S02]  /*0390*/  IADD3 R0, PT, PT, -R4, RZ, RZ ;  /* 0x000000ff04007210 */ /* 0x000fe40007ffe1ff */
[C---:B------:R-:W-:Y:S01]  /*03a0*/  IADD3 R15, PT, PT, R3.reuse, 0x1, RZ ;  /* 0x00000001030f7810 */ /* 0x040fe20007ffe0ff */
[----:B------:R-:W2:Y:S01]  /*03b0*/  LDC.64 R8, c[0x0][0x3c0] ;  /* 0x0000f000ff087b82 */ /* 0x000ea20000000a00 */
[----:B------:R-:W-:Y:S01]  /*03c0*/  IADD3 R13, PT, PT, R3, -0x1, RZ ;  /* 0xffffffff030d7810 */ /* 0x000fe20007ffe0ff */
[----:B------:R-:W-:-:S06]  /*03d0*/  IMAD R19, R5, R0, R3 ;  /* 0x0000000005137224 */ /* 0x000fcc00078e0203 */
        /* <DEDUP_REMOVED lines=10> */
[----:B------:R-:W-:Y:S02]  /*0480*/  IMAD.WIDE.U32 R18, R19, 0x4, R6 ;  /* 0x0000000413127825 */ /* 0x000fe400078e0006 */
[----:B------:R-:W3:Y:S02]  /*0490*/  LDG.E R21, desc[UR4][R20.64] ;  /* 0x0000000414157981 */ /* 0x000ee4000c1e1900 */
[C---:B--2---:R-:W-:Y:S02]  /*04a0*/  IMAD.WIDE.U32 R22, R3.reuse, 0x4, R8 ;  /* 0x0000000403167825 */ /* 0x044fe400078e0008 */
[----:B------:R-:W3:Y:S01]  /*04b0*/  LDG.E R18, desc[UR4][R18.64] ;  /* 0x0000000412127981 */ /* 0x000ee2000c1e1900 */
[----:B------:R-:W0:Y:S03]  /*04c0*/  LDC.64 R8, c[0x0][0x388] ;  /* 0x0000e200ff087b82 */ /* 0x000e260000000a00 */
[----:B------:R-:W2:Y:S01]  /*04d0*/  LDG.E R23, desc[UR4][R22.64] ;  /* 0x0000000416177981 */ /* 0x000ea2000c1e1900 */
[----:B------:R-:W-:-:S04]  /*04e0*/  IMAD.WIDE.U32 R24, R3, 0x4, R6 ;  /* 0x0000000403187825 */ /* 0x000fc800078e0006 */
[----:B------:R-:W1:Y:S02]  /*04f0*/  LDC.64 R6, c[0x0][0x3b0] ;  /* 0x0000ec00ff067b82 */ /* 0x000e640000000a00 */
[----:B------:R-:W2:Y:S01]  /*0500*/  LDG.E R24, desc[UR4][R24.64] ;  /* 0x0000000418187981 */ /* 0x000ea2000c1e1900 */
[----:B0-----:R-:W-:-:S04]  /*0510*/  IMAD.WIDE.U32 R8, R3, 0x4, R8 ;  /* 0x0000000403087825 */ /* 0x001fc800078e0008 */
[----:B----4-:R-:W-:-:S04]  /*0520*/  FADD R11, R0, R11 ;  /* 0x0000000b000b7221 */ /* 0x010fc80000000000 */
[----:B-1----:R-:W-:Y:S01]  /*0530*/  FMUL R11, R11, R6 ;  /* 0x000000060b0b7220 */ /* 0x002fe20000400000 */
[----:B-----5:R-:W-:-:S04]  /*0540*/  FADD R2, R2, R15 ;  /* 0x0000000f02027221 */ /* 0x020fc80000000000 */
[----:B------:R-:W-:Y:S01]  /*0550*/  FFMA R2, R2, UR6, R11 ;  /* 0x0000000602027c23 */ /* 0x000fe2000800000b */
[----:B---3--:R-:W-:-:S04]  /*0560*/  FADD R21, R18, R21 ;  /* 0x0000001512157221 */ /* 0x008fc80000000000 */
[----:B------:R-:W-:-:S04]  /*0570*/  FFMA R2, R21, R7, R2 ;  /* 0x0000000715027223 */ /* 0x000fc80000000002 */
[----:B--2---:R-:W-:-:S04]  /*0580*/  FADD R23, R2, R23 ;  /* 0x0000001702177221 */ /* 0x004fc80000000000 */
[----:B------:R-:W-:-:S04]  /*0590*/  FMUL R4, R23, R4 ;  /* 0x0000000417047220 */ /* 0x000fc80000400000 */
[----:B------:R-:W-:Y:S01]  /*05a0*/  FMUL R4, R4, R5 ;  /* 0x0000000504047220 */ /* 0x000fe20000400000 */
[----:B------:R-:W-:-:S04]  /*05b0*/  FADD R5, -R5, 1 ;  /* 0x3f80000005057421 */ /* 0x000fc80000000100 */
[----:B------:R-:W-:-:S05]  /*05c0*/  FFMA R5, R5, R24, R4 ;  /* 0x0000001805057223 */ /* 0x000fca0000000004 */
[----:B------:R-:W-:Y:S01]  /*05d0*/  STG.E desc[UR4][R8.64], R5 ;  /* 0x0000000508007986 */ /* 0x000fe2000c101904 */
[----:B------:R-:W-:Y:S05]  /*05e0*/  EXIT ;  /* 0x000000000000794d */ /* 0x000fea0003800000 */
.L_x_10:
        /* <DEDUP_REMOVED lines=9> */
.L_x_21:


//--------------------- .text._Z14jacobi_step_3dPKfPfPKhS0_10Uniforms3D --------------------------
	.section	.text._Z14jacobi_step_3dPKfPfPKhS0_10Uniforms3D,"ax",@progbits
	.align	128
        .global         _Z14jacobi_step_3dPKfPfPKhS0_10Uniforms3D
        .type           _Z14jacobi_step_3dPKfPfPKhS0_10Uniforms3D,@function
        .size           _Z14jacobi_step_3dPKfPfPKhS0_10Uniforms3D,(.L_x_22 - _Z14jacobi_step_3dPKfPfPKhS0_10Uniforms3D)
        .other          _Z14jacobi_step_3dPKfPfPKhS0_10Uniforms3D,@"STO_CUDA_ENTRY STV_DEFAULT"
_Z14jacobi_step_3dPKfPfPKhS0_10Uniforms3D:
.text._Z14jacobi_step_3dPKfPfPKhS0_10Uniforms3D:
        /* <DEDUP_REMOVED lines=35> */
.L_x_11:
        /* <DEDUP_REMOVED lines=17> */
.L_x_12:
[----:B------:R-:W0:Y:S01]  /*0340*/  LDC.64 R6, c[0x0][0x380] ;  /* 0x0000e000ff067b82 */ /* 0x000e220000000a00 */
[-C--:B------:R-:W-:Y:S01]  /*0350*/  IADD3 R13, PT, PT, R3, -R4.reuse, RZ ;  /* 0x80000004030d7210 */ /* 0x080fe20007ffe0ff */
[-CC-:B------:R-:W-:Y:S01]  /*0360*/  IMAD R19, R5, R4.reuse, R3.reuse ;  /* 0x0000000405137224 */ /* 0x180fe200078e0203 */
[C---:B------:R-:W-:Y:S01]  /*0370*/  IADD3 R15, PT, PT, R3.reuse, R4, RZ ;  /* 0x00000004030f7210 */ /* 0x040fe20007ffe0ff */
[----:B------:R-:W1:Y:S01]  /*0380*/  LDCU UR6, c[0x0][0x3ac] ;  /* 0x00007580ff0677ac */ /* 0x000e620008000800 */
[----:B------:R-:W-:Y:S02]  /*0390*/  IADD3 R0, PT, PT, -R4, RZ, RZ ;  /* 0x000000ff04007210 */ /* 0x000fe40007ffe1ff */
[C---:B------:R-:W-:Y:S02]  /*03a0*/  IADD3 R11, PT, PT, R3.reuse, 0x1, RZ ;  /* 0x00000001030b7810 */ /* 0x040fe40007ffe0ff */
[----:B------:R-:W-:Y:S01]  /*03b0*/  IADD3 R9, PT, PT, R3, -0x1, RZ ;  /* 0xffffffff03097810 */ /* 0x000fe20007ffe0ff */
[----:B------:R-:W-:-:S02]  /*03c0*/  IMAD R17, R5, R0, R3 ;  /* 0x0000000005117224 */ /* 0x000fc400078e0203 */
[----:B------:R-:W2:Y:S01]  /*03d0*/  LDC.64 R4, c[0x0][0x3b8] ;  /* 0x0000ee00ff047b82 */ /* 0x000ea20000000a00 */
[----:B0-----:R-:W-:-:S04]  /*03e0*/  IMAD.WIDE.U32 R12, R13, 0x4, R6 ;  /* 0x000000040d0c7825 */ /* 0x001fc800078e0006 */
[--C-:B------:R-:W-:Y:S02]  /*03f0*/  IMAD.WIDE.U32 R14, R15, 0x4, R6.reuse ;  /* 0x000000040f0e7825 */ /* 0x100fe400078e0006 */
[----:B------:R-:W3:Y:S02]  /*0400*/  LDG.E R12, desc[UR4][R12.64] ;  /* 0x000000040c0c7981 */ /* 0x000ee4000c1e1900 */
[--C-:B------:R-:W-:Y:S02]  /*0410*/  IMAD.WIDE.U32 R10, R11, 0x4, R6.reuse ;  /* 0x000000040b0a7825 */ /* 0x100fe400078e0006 */
[----:B------:R-:W3:Y:S02]  /*0420*/  LDG.E R15, desc[UR4][R14.64] ;  /* 0x000000040e0f7981 */ /* 0x000ee4000c1e1900 */
[--C-:B------:R-:W-:Y:S02]  /*0430*/  IMAD.WIDE.U32 R8, R9, 0x4, R6.reuse ;  /* 0x0000000409087825 */ /* 0x100fe400078e0006 */
[----:B------:R-:W4:Y:S02]  /*0440*/  LDG.E R11, desc[UR4][R10.64] ;  /* 0x000000040a0b7981 */ /* 0x000f24000c1e1900 */
[----:B------:R-:W-:-:S02]  /*0450*/  IMAD.WIDE.U32 R18, R19, 0x4, R6 ;  /* 0x0000000413127825 */ /* 0x000fc400078e0006 */
[----:B------:R0:W4:Y:S02]  /*0460*/  LDG.E R0, desc[UR4][R8.64] ;  /* 0x0000000408007981 */ /* 0x000124000c1e1900 */
[--C-:B------:R-:W-:Y:S02]  /*0470*/  IMAD.WIDE.U32 R16, R17, 0x4, R6.reuse ;  /* 0x0000000411107825 */ /* 0x100fe400078e0006 */
[----:B------:R-:W5:Y:S04]  /*0480*/  LDG.E R19, desc[UR4][R18.64] ;  /* 0x0000000412137981 */ /* 0x000f68000c1e1900 */
[----:B------:R-:W5:Y:S01]  /*0490*/  LDG.E R16, desc[UR4][R16.64] ;  /* 0x0000000410107981 */ /* 0x000f62000c1e1900 */
[C---:B------:R-:W-:Y:S01]  /*04a0*/  IMAD.WIDE.U32 R20, R3.reuse, 0x4, R6 ;  /* 0x0000000403147825 */ /* 0x040fe200078e0006 */
[----:B0-----:R-:W0:Y:S05]  /*04b0*/  LDC.64 R8, c[0x0][0x388] ;  /* 0x0000e200ff087b82 */ /* 0x001e2a0000000a00 */
[----:B------:R-:W2:Y:S03]  /*04c0*/  LDG.E R20, desc[UR4][R20.64] ;  /* 0x0000000414147981 */ /* 0x000ea6000c1e1900 */
[----:B------:R-:W1:Y:S01]  /*04d0*/  LDC.64 R6, c[0x0][0x3b0] ;  /* 0x0000ec00ff067b82 */ /* 0x000e620000000a00 */
[----:B0-----:R-:W-:-:S04]  /*04e0*/  IMAD.WIDE.U32 R8, R3, 0x4, R8 ;  /* 0x0000000403087825 */ /* 0x001fc800078e0008 */
[----:B---3--:R-:W-:-:S04]  /*04f0*/  FADD R15, R12, R15 ;  /* 0x0000000f0c0f7221 */ /* 0x008fc80000000000 */
[----:B-1----:R-:W-:Y:S01]  /*0500*/  FMUL R15, R15, R6 ;  /* 0x000000060f0f7220 */ /* 0x002fe20000400000 */
[----:B----4-:R-:W-:-:S04]  /*0510*/  FADD R0, R0, R11 ;  /* 0x0000000b00007221 */ /* 0x010fc80000000000 */
[----:B------:R-:W-:Y:S01]  /*0520*/  FFMA R0, R0, UR6, R15 ;  /* 0x0000000600007c23 */ /* 0x000fe2000800000f */
[----:B-----5:R-:W-:-:S04]  /*0530*/  FADD R19, R16, R19 ;  /* 0x0000001310137221 */ /* 0x020fc80000000000 */
[----:B------:R-:W-:-:S04]  /*0540*/  FFMA R7, R19, R7, R0 ;  /* 0x0000000713077223 */ /* 0x000fc80000000000 */
[----:B--2---:R-:W-:-:S04]  /*0550*/  FMUL R4, R7, R4 ;  /* 0x0000000407047220 */ /* 0x004fc80000400000 */
[----:B------:R-:W-:Y:S01]  /*0560*/  FMUL R4, R4, R5 ;  /* 0x0000000504047220 */ /* 0x000fe20000400000 */
[----:B------:R-:W-:-:S04]  /*0570*/  FADD R5, -R5, 1 ;  /* 0x3f80000005057421 */ /* 0x000fc80000000100 */
[----:B------:R-:W-:-:S05]  /*0580*/  FFMA R5, R5, R20, R4 ;  /* 0x0000001405057223 */ /* 0x000fca0000000004 */
[----:B------:R-:W-:Y:S01]  /*0590*/  STG.E desc[UR4][R8.64], R5 ;  /* 0x0000000508007986 */ /* 0x000fe2000c101904 */
[----:B------:R-:W-:Y:S05]  /*05a0*/  EXIT ;  /* 0x000000000000794d */ /* 0x000fea0003800000 */
.L_x_13:
        /* <DEDUP_REMOVED lines=13> */
.L_x_22:


//--------------------- .text._Z18apply_dirichlet_3dPfPKhPKf10Uniforms3D --------------------------
	.section	.text._Z18apply_dirichlet_3dPfPKhPKf10Uniforms3D,"ax",@progbits
	.align	128
        .global         _Z18apply_dirichlet_3dPfPKhPKf10Uniforms3D
        .type           _Z18apply_dirichlet_3dPfPKhPKf10Uniforms3D,@function
        .size           _Z18apply_dirichlet_3dPfPKhPKf10Uniforms3D,(.L_x_23 - _Z18apply_dirichlet_3dPfPKhPKf10Uniforms3D)
        .other          _Z18apply_dirichlet_3dPfPKhPKf10Uniforms3D,@"STO_CUDA_ENTRY STV_DEFAULT"
_Z18apply_dirichlet_3dPfPKhPKf10Uniforms3D:
.text._Z18apply_dirichlet_3dPfPKhPKf10Uniforms3D:
        /* <DEDUP_REMOVED lines=23> */
[----:B0-----:R-:W-:-:S04]  /*0170*/  IADD3 R2, P0, PT, R7, UR6, RZ ;  /* 0x0000000607027c10 */ /* 0x001fc8000ff1e0ff */
[----:B------:R-:W-:-:S05]  /*0180*/  IADD3.X R3, PT, PT, RZ, UR7, RZ, P0, !PT ;  /* 0x00000007ff037c10 */ /* 0x000fca00087fe4ff */
[----:B-1----:R-:W2:Y:S02]  /*0190*/  LDG.E.U8 R2, desc[UR4][R2.64] ;  /* 0x0000000402027981 */ /* 0x002ea4000c1e1100 */
[----:B--2---:R-:W-:-:S13]  /*01a0*/  ISETP.NE.AND P0, PT, R2, RZ, PT ;  /* 0x000000ff0200720c */ /* 0x004fda0003f05270 */
[----:B------:R-:W-:Y:S05]  /*01b0*/  @!P0 EXIT ;  /* 0x000000000000894d */ /* 0x000fea0003800000 */
[----:B------:R-:W0:Y:S08]  /*01c0*/  LDC.64 R2, c[0x0][0x390] ;  /* 0x0000e400ff027b82 */ /* 0x000e300000000a00 */
[----:B------:R-:W1:Y:S01]  /*01d0*/  LDC.64 R4, c[0x0][0x380] ;  /* 0x0000e000ff047b82 */ /* 0x000e620000000a00 */
[----:B0-----:R-:W-:-:S06]  /*01e0*/  IMAD.WIDE.U32 R2, R7, 0x4, R2 ;  /* 0x0000000407027825 */ /* 0x001fcc00078e0002 */
[----:B------:R-:W2:Y:S01]  /*01f0*/  LDG.E R3, desc[UR4][R2.64] ;  /* 0x0000000402037981 */ /* 0x000ea2000c1e1900 */
[----:B-1----:R-:W-:-:S05]  /*0200*/  IMAD.WIDE.U32 R4, R7, 0x4, R4 ;  /* 0x0000000407047825 */ /* 0x002fca00078e0004 */
[----:B--2---:R-:W-:Y:S01]  /*0210*/  STG.E desc[UR4][R4.64], R3 ;  /* 0x0000000304007986 */ /* 0x004fe2000c101904 */
[----:B------:R-:W-:Y:S05]  /*0220*/  EXIT ;  /* 0x000000000000794d */ /* 0x000fea0003800000 */
.L_x_14:
        /* <DEDUP_REMOVED lines=13> */
.L_x_23:


//--------------------- .nv.shared.reserved.0     --------------------------
	.section	.nv.shared.reserved.0,"aw",@nobits
	.weak		__nv_reservedSMEM_offset_0_alias
	.size		__nv_reservedSMEM_offset_0_alias, 0, 64
	.other		__nv_reservedSMEM_offset_0_alias,@"STO_CUDA_RESERVED_SHARED STV_DEFAULT"
__nv_reservedSMEM_offset_0_alias:
	.zero		0
	.zero		64


//--------------------- .nv.constant0._Z18clamp_to_bounds_3dPfPKh10Uniforms3D6float2 --------------------------
	.section	.nv.constant0._Z18clamp_to_bounds_3dPfPKh10Uniforms3D6float2,"a",@progbits
	.sectionflags	@""
	.align	4
.nv.constant0._Z18clamp_to_bounds_3dPfPKh10Uniforms3D6float2:
	.zero		952


//--------------------- .nv.constant0._Z17set_zero_float_3dPf10Uniforms3D --------------------------
	.section	.nv.constant0._Z17set_zero_float_3dPf10Uniforms3D,"a",@progbits
	.sectionflags	@""
	.align	4
.nv.constant0._Z17set_zero_float_3dPf10Uniforms3D:
	.zero		936


//--------------------- .nv.constant0._Z23residual_smooth_step_3dPKfPfPKh10Uniforms3D --------------------------
	.section	.nv.constant0._Z23residual_smooth_step_3dPKfPfPKh10Uniforms3D,"a",@progbits
	.sectionflags	@""
	.align	4
.nv.constant0._Z23residual_smooth_step_3dPKfPfPKh10Uniforms3D:
	.zero		952


//--------------------- .nv.constant0._Z23compute_residual_raw_3dPKfPKhPf10Uniforms3D --------------------------
	.section	.nv.constant0._Z23compute_residual_raw_3dPKfPKhPf10Uniforms3D,"a",@progbits
	.sectionflags	@""
	.align	4
.nv.constant0._Z23compute_residual_raw_3dPKfPKhPf10Uniforms3D:
	.zero		952


//--------------------- .nv.constant0._Z17rbgs_phase_rhs_3dPfPKhPKf10Uniforms3DS3_j --------------------------
	.section	.nv.constant0._Z17rbgs_phase_rhs_3dPfPKhPKf10Uniforms3DS3_j,"a",@progbits
	.sectionflags	@""
	.align	4
.nv.constant0._Z17rbgs_phase_rhs_3dPfPKhPKf10Uniforms3DS3_j:
	.zero		964


//--------------------- .nv.constant0._Z13rbgs_phase_3dPfPKhPKf10Uniforms3Dj --------------------------
	.section	.nv.constant0._Z13rbgs_phase_3dPfPKhPKf10Uniforms3Dj,"a",@progbits
	.sectionflags	@""
	.align	4
.nv.constant0._Z13rbgs_phase_3dPfPKhPKf10Uniforms3Dj:
	.zero		956


//--------------------- .nv.constant0._Z18jacobi_step_rhs_3dPKfPfPKhS0_10Uniforms3DS0_ --------------------------
	.section	.nv.constant0._Z18jacobi_step_rhs_3dPKfPfPKhS0_10Uniforms3DS0_,"a",@progbits
	.sectionflags	@""
	.align	4
.nv.constant0._Z18jacobi_step_rhs_3dPKfPfPKhS0_10Uniforms3DS0_:
	.zero		968


//--------------------- .nv.constant0._Z14jacobi_step_3dPKfPfPKhS0_10Uniforms3D --------------------------
	.section	.nv.constant0._Z14jacobi_step_3dPKfPfPKhS0_10Uniforms3D,"a",@progbits
	.sectionflags	@""
	.align	4
.nv.constant0._Z14jacobi_step_3dPKfPfPKhS0_10Uniforms3D:
	.zero		960


//--------------------- .nv.constant0._Z18apply_dirichlet_3dPfPKhPKf10Uniforms3D --------------------------
	.section	.nv.constant0._Z18apply_dirichlet_3dPfPKhPKf10Uniforms3D,"a",@progbits
	.sectionflags	@""
	.align	4
.nv.constant0._Z18apply_dirichlet_3dPfPKhPKf10Uniforms3D:
	.zero		952


//--------------------- SYMBOLS --------------------------

	.type		.nv.reservedSmem.offset0,@object
	.size		.nv.reservedSmem.offset0,0x4
